//
// Generated by NVIDIA NVVM Compiler
//
// Compiler Build ID: CL-36424714
// Cuda compilation tools, release 13.0, V13.0.88
// Based on NVVM 20.0.0
//

.version 9.0
.target sm_100
.address_size 64

	// .globl	_Z6take_xPfS_S_fiiiii
.global .align 4 .b8 __cudart_i2opi_f[24] = {65, 144, 67, 60, 153, 149, 98, 219, 192, 221, 52, 245, 209, 87, 39, 252, 41, 21, 68, 78, 110, 131, 249, 162};

.visible .entry _Z6take_xPfS_S_fiiiii(
	.param .u64 .ptr .align 1 _Z6take_xPfS_S_fiiiii_param_0,
	.param .u64 .ptr .align 1 _Z6take_xPfS_S_fiiiii_param_1,
	.param .u64 .ptr .align 1 _Z6take_xPfS_S_fiiiii_param_2,
	.param .f32 _Z6take_xPfS_S_fiiiii_param_3,
	.param .u32 _Z6take_xPfS_S_fiiiii_param_4,
	.param .u32 _Z6take_xPfS_S_fiiiii_param_5,
	.param .u32 _Z6take_xPfS_S_fiiiii_param_6,
	.param .u32 _Z6take_xPfS_S_fiiiii_param_7,
	.param .u32 _Z6take_xPfS_S_fiiiii_param_8
)
{
	.local .align 4 .b8 	__local_depot0[28];
	.reg .b64 	%SP;
	.reg .b64 	%SPL;
	.reg .pred 	%p<54>;
	.reg .b32 	%r<258>;
	.reg .b32 	%f<163>;
	.reg .b64 	%rd<123>;
	.reg .b64 	%fd<19>;

	mov.u64 	%SPL, __local_depot0;
	ld.param.u64 	%rd46, [_Z6take_xPfS_S_fiiiii_param_0];
	ld.param.u64 	%rd47, [_Z6take_xPfS_S_fiiiii_param_1];
	ld.param.u64 	%rd48, [_Z6take_xPfS_S_fiiiii_param_2];
	ld.param.f32 	%f33, [_Z6take_xPfS_S_fiiiii_param_3];
	ld.param.u32 	%r86, [_Z6take_xPfS_S_fiiiii_param_4];
	ld.param.u32 	%r87, [_Z6take_xPfS_S_fiiiii_param_5];
	ld.param.u32 	%r88, [_Z6take_xPfS_S_fiiiii_param_6];
	ld.param.u32 	%r90, [_Z6take_xPfS_S_fiiiii_param_7];
	ld.param.u32 	%r91, [_Z6take_xPfS_S_fiiiii_param_8];
	add.u64 	%rd1, %SPL, 0;
	mov.u32 	%r92, %ntid.x;
	mov.u32 	%r93, %ctaid.x;
	mov.u32 	%r94, %tid.x;
	mad.lo.s32 	%r1, %r92, %r93, %r94;
	mov.u32 	%r95, %ntid.y;
	mov.u32 	%r96, %ctaid.y;
	mov.u32 	%r97, %tid.y;
	mad.lo.s32 	%r98, %r95, %r96, %r97;
	mov.u32 	%r99, %ntid.z;
	mov.u32 	%r100, %ctaid.z;
	mov.u32 	%r101, %tid.z;
	mad.lo.s32 	%r3, %r99, %r100, %r101;
	setp.ge.s32 	%p1, %r1, %r88;
	setp.ge.s32 	%p2, %r98, %r90;
	or.pred  	%p3, %p1, %p2;
	setp.ge.s32 	%p4, %r3, %r91;
	or.pred  	%p5, %p3, %p4;
	@%p5 bra 	$L__BB0_50;
	cvta.to.global.u64 	%rd50, %rd48;
	cvt.rn.f32.s32 	%f34, %r1;
	cvt.rn.f32.s32 	%f35, %r88;
	mul.f32 	%f36, %f35, 0f3F000000;
	sub.f32 	%f37, %f34, %f36;
	div.rn.f32 	%f1, %f37, %f35;
	mad.lo.s32 	%r102, %r90, %r86, %r98;
	cvt.rn.f32.s32 	%f38, %r102;
	cvt.rn.f32.s32 	%f39, %r87;
	mul.f32 	%f40, %f39, 0f3F000000;
	sub.f32 	%f41, %f38, %f40;
	div.rn.f32 	%f2, %f41, %f39;
	mad.lo.s32 	%r103, %r90, %r3, %r98;
	mad.lo.s32 	%r4, %r103, %r88, %r1;
	mul.wide.u32 	%rd51, %r3, 4;
	add.s64 	%rd2, %rd50, %rd51;
	ld.global.f32 	%f3, [%rd2];
	mul.f32 	%f42, %f3, 0f3F22F983;
	cvt.rni.s32.f32 	%r241, %f42;
	cvt.rn.f32.s32 	%f43, %r241;
	fma.rn.f32 	%f44, %f43, 0fBFC90FDA, %f3;
	fma.rn.f32 	%f45, %f43, 0fB3A22168, %f44;
	fma.rn.f32 	%f158, %f43, 0fA7C234C5, %f45;
	abs.f32 	%f5, %f3;
	setp.ltu.f32 	%p6, %f5, 0f47CE4780;
	mov.u32 	%r237, %r241;
	mov.f32 	%f157, %f158;
	@%p6 bra 	$L__BB0_9;
	setp.neu.f32 	%p7, %f5, 0f7F800000;
	@%p7 bra 	$L__BB0_4;
	mov.f32 	%f48, 0f00000000;
	mul.rn.f32 	%f157, %f3, %f48;
	mov.b32 	%r237, 0;
	bra.uni 	$L__BB0_9;
$L__BB0_4:
	mov.b32 	%r6, %f3;
	shl.b32 	%r105, %r6, 8;
	or.b32  	%r7, %r105, -2147483648;
	mov.b64 	%rd107, 0;
	mov.b32 	%r234, 0;
	mov.u64 	%rd105, __cudart_i2opi_f;
	mov.u64 	%rd106, %rd1;
$L__BB0_5:
	.pragma "nounroll";
	ld.global.nc.u32 	%r106, [%rd105];
	mad.wide.u32 	%rd54, %r106, %r7, %rd107;
	shr.u64 	%rd107, %rd54, 32;
	st.local.u32 	[%rd106], %rd54;
	add.s32 	%r234, %r234, 1;
	add.s64 	%rd106, %rd106, 4;
	add.s64 	%rd105, %rd105, 4;
	setp.ne.s32 	%p8, %r234, 6;
	@%p8 bra 	$L__BB0_5;
	shr.u32 	%r107, %r6, 23;
	st.local.u32 	[%rd1+24], %rd107;
	and.b32  	%r10, %r107, 31;
	and.b32  	%r108, %r107, 224;
	add.s32 	%r109, %r108, -128;
	shr.u32 	%r110, %r109, 5;
	mul.wide.u32 	%rd55, %r110, 4;
	sub.s64 	%rd9, %rd1, %rd55;
	ld.local.u32 	%r235, [%rd9+24];
	ld.local.u32 	%r236, [%rd9+20];
	setp.eq.s32 	%p9, %r10, 0;
	@%p9 bra 	$L__BB0_8;
	shf.l.wrap.b32 	%r235, %r236, %r235, %r10;
	ld.local.u32 	%r111, [%rd9+16];
	shf.l.wrap.b32 	%r236, %r111, %r236, %r10;
$L__BB0_8:
	shr.u32 	%r112, %r235, 30;
	shf.l.wrap.b32 	%r113, %r236, %r235, 2;
	shl.b32 	%r114, %r236, 2;
	shr.u32 	%r115, %r113, 31;
	add.s32 	%r116, %r115, %r112;
	neg.s32 	%r117, %r116;
	setp.lt.s32 	%p10, %r6, 0;
	selp.b32 	%r237, %r117, %r116, %p10;
	xor.b32  	%r118, %r113, %r6;
	shr.s32 	%r119, %r113, 31;
	xor.b32  	%r120, %r119, %r113;
	xor.b32  	%r121, %r119, %r114;
	cvt.u64.u32 	%rd56, %r120;
	shl.b64 	%rd57, %rd56, 32;
	cvt.u64.u32 	%rd58, %r121;
	or.b64  	%rd59, %rd57, %rd58;
	cvt.rn.f64.s64 	%fd1, %rd59;
	mul.f64 	%fd2, %fd1, 0d3BF921FB54442D19;
	cvt.rn.f32.f64 	%f46, %fd2;
	neg.f32 	%f47, %f46;
	setp.lt.s32 	%p11, %r118, 0;
	selp.f32 	%f157, %f47, %f46, %p11;
$L__BB0_9:
	setp.ltu.f32 	%p12, %f5, 0f47CE4780;
	add.s32 	%r123, %r237, 1;
	mul.rn.f32 	%f49, %f157, %f157;
	and.b32  	%r124, %r237, 1;
	setp.eq.b32 	%p13, %r124, 1;
	selp.f32 	%f50, %f157, 0f3F800000, %p13;
	fma.rn.f32 	%f51, %f49, %f50, 0f00000000;
	fma.rn.f32 	%f52, %f49, 0f37CBAC00, 0fBAB607ED;
	selp.f32 	%f53, 0fB94D4153, %f52, %p13;
	selp.f32 	%f54, 0f3C0885E4, 0f3D2AAABB, %p13;
	fma.rn.f32 	%f55, %f53, %f49, %f54;
	selp.f32 	%f56, 0fBE2AAAA8, 0fBEFFFFFF, %p13;
	fma.rn.f32 	%f57, %f55, %f49, %f56;
	fma.rn.f32 	%f58, %f57, %f51, %f50;
	and.b32  	%r125, %r123, 2;
	setp.eq.s32 	%p14, %r125, 0;
	mov.f32 	%f59, 0f00000000;
	sub.f32 	%f60, %f59, %f58;
	selp.f32 	%f9, %f58, %f60, %p14;
	@%p12 bra 	$L__BB0_17;
	setp.neu.f32 	%p15, %f5, 0f7F800000;
	@%p15 bra 	$L__BB0_12;
	mov.f32 	%f63, 0f00000000;
	mul.rn.f32 	%f158, %f3, %f63;
	mov.b32 	%r241, 0;
	bra.uni 	$L__BB0_17;
$L__BB0_12:
	mov.b32 	%r19, %f3;
	shl.b32 	%r127, %r19, 8;
	or.b32  	%r20, %r127, -2147483648;
	mov.b64 	%rd110, 0;
	mov.b32 	%r238, 0;
	mov.u64 	%rd108, __cudart_i2opi_f;
	mov.u64 	%rd109, %rd1;
$L__BB0_13:
	.pragma "nounroll";
	ld.global.nc.u32 	%r128, [%rd108];
	mad.wide.u32 	%rd62, %r128, %r20, %rd110;
	shr.u64 	%rd110, %rd62, 32;
	st.local.u32 	[%rd109], %rd62;
	add.s32 	%r238, %r238, 1;
	add.s64 	%rd109, %rd109, 4;
	add.s64 	%rd108, %rd108, 4;
	setp.ne.s32 	%p16, %r238, 6;
	@%p16 bra 	$L__BB0_13;
	shr.u32 	%r129, %r19, 23;
	st.local.u32 	[%rd1+24], %rd110;
	and.b32  	%r23, %r129, 31;
	and.b32  	%r130, %r129, 224;
	add.s32 	%r131, %r130, -128;
	shr.u32 	%r132, %r131, 5;
	mul.wide.u32 	%rd63, %r132, 4;
	sub.s64 	%rd16, %rd1, %rd63;
	ld.local.u32 	%r239, [%rd16+24];
	ld.local.u32 	%r240, [%rd16+20];
	setp.eq.s32 	%p17, %r23, 0;
	@%p17 bra 	$L__BB0_16;
	shf.l.wrap.b32 	%r239, %r240, %r239, %r23;
	ld.local.u32 	%r133, [%rd16+16];
	shf.l.wrap.b32 	%r240, %r133, %r240, %r23;
$L__BB0_16:
	shr.u32 	%r134, %r239, 30;
	shf.l.wrap.b32 	%r135, %r240, %r239, 2;
	shl.b32 	%r136, %r240, 2;
	shr.u32 	%r137, %r135, 31;
	add.s32 	%r138, %r137, %r134;
	neg.s32 	%r139, %r138;
	setp.lt.s32 	%p18, %r19, 0;
	selp.b32 	%r241, %r139, %r138, %p18;
	xor.b32  	%r140, %r135, %r19;
	shr.s32 	%r141, %r135, 31;
	xor.b32  	%r142, %r141, %r135;
	xor.b32  	%r143, %r141, %r136;
	cvt.u64.u32 	%rd64, %r142;
	shl.b64 	%rd65, %rd64, 32;
	cvt.u64.u32 	%rd66, %r143;
	or.b64  	%rd67, %rd65, %rd66;
	cvt.rn.f64.s64 	%fd3, %rd67;
	mul.f64 	%fd4, %fd3, 0d3BF921FB54442D19;
	cvt.rn.f32.f64 	%f61, %fd4;
	neg.f32 	%f62, %f61;
	setp.lt.s32 	%p19, %r140, 0;
	selp.f32 	%f158, %f62, %f61, %p19;
$L__BB0_17:
	mul.rn.f32 	%f64, %f158, %f158;
	and.b32  	%r145, %r241, 1;
	setp.eq.b32 	%p20, %r145, 1;
	selp.f32 	%f65, 0f3F800000, %f158, %p20;
	fma.rn.f32 	%f66, %f64, %f65, 0f00000000;
	fma.rn.f32 	%f67, %f64, 0f37CBAC00, 0fBAB607ED;
	selp.f32 	%f68, %f67, 0fB94D4153, %p20;
	selp.f32 	%f69, 0f3D2AAABB, 0f3C0885E4, %p20;
	fma.rn.f32 	%f70, %f68, %f64, %f69;
	selp.f32 	%f71, 0fBEFFFFFF, 0fBE2AAAA8, %p20;
	fma.rn.f32 	%f72, %f70, %f64, %f71;
	fma.rn.f32 	%f73, %f72, %f66, %f65;
	and.b32  	%r146, %r241, 2;
	setp.eq.s32 	%p21, %r146, 0;
	mov.f32 	%f74, 0f00000000;
	sub.f32 	%f75, %f74, %f73;
	selp.f32 	%f13, %f73, %f75, %p21;
	mul.f32 	%f76, %f33, 0f3F22F983;
	cvt.rni.s32.f32 	%r257, %f76;
	cvt.rn.f32.s32 	%f77, %r257;
	fma.rn.f32 	%f78, %f77, 0fBFC90FDA, %f33;
	fma.rn.f32 	%f79, %f77, 0fB3A22168, %f78;
	fma.rn.f32 	%f162, %f77, 0fA7C234C5, %f79;
	abs.f32 	%f15, %f33;
	setp.ltu.f32 	%p22, %f15, 0f47CE4780;
	mov.u32 	%r245, %r257;
	mov.f32 	%f159, %f162;
	@%p22 bra 	$L__BB0_25;
	setp.neu.f32 	%p23, %f15, 0f7F800000;
	@%p23 bra 	$L__BB0_20;
	mov.f32 	%f82, 0f00000000;
	mul.rn.f32 	%f159, %f33, %f82;
	mov.b32 	%r245, 0;
	bra.uni 	$L__BB0_25;
$L__BB0_20:
	mov.b32 	%r33, %f33;
	shl.b32 	%r148, %r33, 8;
	or.b32  	%r34, %r148, -2147483648;
	mov.b64 	%rd113, 0;
	mov.b32 	%r242, 0;
	mov.u64 	%rd111, __cudart_i2opi_f;
	mov.u64 	%rd112, %rd1;
$L__BB0_21:
	.pragma "nounroll";
	ld.global.nc.u32 	%r149, [%rd111];
	mad.wide.u32 	%rd70, %r149, %r34, %rd113;
	shr.u64 	%rd113, %rd70, 32;
	st.local.u32 	[%rd112], %rd70;
	add.s32 	%r242, %r242, 1;
	add.s64 	%rd112, %rd112, 4;
	add.s64 	%rd111, %rd111, 4;
	setp.ne.s32 	%p24, %r242, 6;
	@%p24 bra 	$L__BB0_21;
	shr.u32 	%r150, %r33, 23;
	st.local.u32 	[%rd1+24], %rd113;
	and.b32  	%r37, %r150, 31;
	and.b32  	%r151, %r150, 224;
	add.s32 	%r152, %r151, -128;
	shr.u32 	%r153, %r152, 5;
	mul.wide.u32 	%rd71, %r153, 4;
	sub.s64 	%rd23, %rd1, %rd71;
	ld.local.u32 	%r243, [%rd23+24];
	ld.local.u32 	%r244, [%rd23+20];
	setp.eq.s32 	%p25, %r37, 0;
	@%p25 bra 	$L__BB0_24;
	shf.l.wrap.b32 	%r243, %r244, %r243, %r37;
	ld.local.u32 	%r154, [%rd23+16];
	shf.l.wrap.b32 	%r244, %r154, %r244, %r37;
$L__BB0_24:
	shr.u32 	%r155, %r243, 30;
	shf.l.wrap.b32 	%r156, %r244, %r243, 2;
	shl.b32 	%r157, %r244, 2;
	shr.u32 	%r158, %r156, 31;
	add.s32 	%r159, %r158, %r155;
	neg.s32 	%r160, %r159;
	setp.lt.s32 	%p26, %r33, 0;
	selp.b32 	%r245, %r160, %r159, %p26;
	xor.b32  	%r161, %r156, %r33;
	shr.s32 	%r162, %r156, 31;
	xor.b32  	%r163, %r162, %r156;
	xor.b32  	%r164, %r162, %r157;
	cvt.u64.u32 	%rd72, %r163;
	shl.b64 	%rd73, %rd72, 32;
	cvt.u64.u32 	%rd74, %r164;
	or.b64  	%rd75, %rd73, %rd74;
	cvt.rn.f64.s64 	%fd5, %rd75;
	mul.f64 	%fd6, %fd5, 0d3BF921FB54442D19;
	cvt.rn.f32.f64 	%f80, %fd6;
	neg.f32 	%f81, %f80;
	setp.lt.s32 	%p27, %r161, 0;
	selp.f32 	%f159, %f81, %f80, %p27;
$L__BB0_25:
	add.s32 	%r166, %r245, 1;
	mul.rn.f32 	%f83, %f159, %f159;
	and.b32  	%r167, %r245, 1;
	setp.eq.b32 	%p28, %r167, 1;
	selp.f32 	%f84, %f159, 0f3F800000, %p28;
	fma.rn.f32 	%f85, %f83, %f84, 0f00000000;
	fma.rn.f32 	%f86, %f83, 0f37CBAC00, 0fBAB607ED;
	selp.f32 	%f87, 0fB94D4153, %f86, %p28;
	selp.f32 	%f88, 0f3C0885E4, 0f3D2AAABB, %p28;
	fma.rn.f32 	%f89, %f87, %f83, %f88;
	selp.f32 	%f90, 0fBE2AAAA8, 0fBEFFFFFF, %p28;
	fma.rn.f32 	%f91, %f89, %f83, %f90;
	fma.rn.f32 	%f92, %f91, %f85, %f84;
	and.b32  	%r168, %r166, 2;
	setp.eq.s32 	%p29, %r168, 0;
	mov.f32 	%f93, 0f00000000;
	sub.f32 	%f94, %f93, %f92;
	selp.f32 	%f95, %f92, %f94, %p29;
	mul.f32 	%f96, %f2, %f13;
	mul.f32 	%f97, %f96, %f95;
	fma.rn.f32 	%f98, %f1, %f9, %f97;
	cvta.to.global.u64 	%rd76, %rd46;
	mul.wide.s32 	%rd77, %r4, 4;
	add.s64 	%rd24, %rd76, %rd77;
	st.global.f32 	[%rd24], %f98;
	ld.global.f32 	%f19, [%rd2];
	mul.f32 	%f99, %f19, 0f3F22F983;
	cvt.rni.s32.f32 	%r253, %f99;
	cvt.rn.f32.s32 	%f100, %r253;
	fma.rn.f32 	%f101, %f100, 0fBFC90FDA, %f19;
	fma.rn.f32 	%f102, %f100, 0fB3A22168, %f101;
	fma.rn.f32 	%f161, %f100, 0fA7C234C5, %f102;
	abs.f32 	%f21, %f19;
	setp.ltu.f32 	%p30, %f21, 0f47CE4780;
	mov.u32 	%r249, %r253;
	mov.f32 	%f160, %f161;
	@%p30 bra 	$L__BB0_33;
	setp.neu.f32 	%p31, %f21, 0f7F800000;
	@%p31 bra 	$L__BB0_28;
	mov.f32 	%f105, 0f00000000;
	mul.rn.f32 	%f160, %f19, %f105;
	mov.b32 	%r249, 0;
	bra.uni 	$L__BB0_33;
$L__BB0_28:
	mov.b32 	%r47, %f19;
	shl.b32 	%r170, %r47, 8;
	or.b32  	%r48, %r170, -2147483648;
	mov.b64 	%rd116, 0;
	mov.b32 	%r246, 0;
	mov.u64 	%rd114, __cudart_i2opi_f;
	mov.u64 	%rd115, %rd1;
$L__BB0_29:
	.pragma "nounroll";
	ld.global.nc.u32 	%r171, [%rd114];
	mad.wide.u32 	%rd80, %r171, %r48, %rd116;
	shr.u64 	%rd116, %rd80, 32;
	st.local.u32 	[%rd115], %rd80;
	add.s32 	%r246, %r246, 1;
	add.s64 	%rd115, %rd115, 4;
	add.s64 	%rd114, %rd114, 4;
	setp.ne.s32 	%p32, %r246, 6;
	@%p32 bra 	$L__BB0_29;
	shr.u32 	%r172, %r47, 23;
	st.local.u32 	[%rd1+24], %rd116;
	and.b32  	%r51, %r172, 31;
	and.b32  	%r173, %r172, 224;
	add.s32 	%r174, %r173, -128;
	shr.u32 	%r175, %r174, 5;
	mul.wide.u32 	%rd81, %r175, 4;
	sub.s64 	%rd31, %rd1, %rd81;
	ld.local.u32 	%r247, [%rd31+24];
	ld.local.u32 	%r248, [%rd31+20];
	setp.eq.s32 	%p33, %r51, 0;
	@%p33 bra 	$L__BB0_32;
	shf.l.wrap.b32 	%r247, %r248, %r247, %r51;
	ld.local.u32 	%r176, [%rd31+16];
	shf.l.wrap.b32 	%r248, %r176, %r248, %r51;
$L__BB0_32:
	shr.u32 	%r177, %r247, 30;
	shf.l.wrap.b32 	%r178, %r248, %r247, 2;
	shl.b32 	%r179, %r248, 2;
	shr.u32 	%r180, %r178, 31;
	add.s32 	%r181, %r180, %r177;
	neg.s32 	%r182, %r181;
	setp.lt.s32 	%p34, %r47, 0;
	selp.b32 	%r249, %r182, %r181, %p34;
	xor.b32  	%r183, %r178, %r47;
	shr.s32 	%r184, %r178, 31;
	xor.b32  	%r185, %r184, %r178;
	xor.b32  	%r186, %r184, %r179;
	cvt.u64.u32 	%rd82, %r185;
	shl.b64 	%rd83, %rd82, 32;
	cvt.u64.u32 	%rd84, %r186;
	or.b64  	%rd85, %rd83, %rd84;
	cvt.rn.f64.s64 	%fd7, %rd85;
	mul.f64 	%fd8, %fd7, 0d3BF921FB54442D19;
	cvt.rn.f32.f64 	%f103, %fd8;
	neg.f32 	%f104, %f103;
	setp.lt.s32 	%p35, %r183, 0;
	selp.f32 	%f160, %f104, %f103, %p35;
$L__BB0_33:
	setp.ltu.f32 	%p36, %f21, 0f47CE4780;
	mul.rn.f32 	%f106, %f160, %f160;
	and.b32  	%r188, %r249, 1;
	setp.eq.b32 	%p37, %r188, 1;
	selp.f32 	%f107, 0f3F800000, %f160, %p37;
	fma.rn.f32 	%f108, %f106, %f107, 0f00000000;
	fma.rn.f32 	%f109, %f106, 0f37CBAC00, 0fBAB607ED;
	selp.f32 	%f110, %f109, 0fB94D4153, %p37;
	selp.f32 	%f111, 0f3D2AAABB, 0f3C0885E4, %p37;
	fma.rn.f32 	%f112, %f110, %f106, %f111;
	selp.f32 	%f113, 0fBEFFFFFF, 0fBE2AAAA8, %p37;
	fma.rn.f32 	%f114, %f112, %f106, %f113;
	fma.rn.f32 	%f115, %f114, %f108, %f107;
	and.b32  	%r189, %r249, 2;
	setp.eq.s32 	%p38, %r189, 0;
	mov.f32 	%f116, 0f00000000;
	sub.f32 	%f117, %f116, %f115;
	selp.f32 	%f118, %f115, %f117, %p38;
	mul.f32 	%f25, %f1, %f118;
	@%p36 bra 	$L__BB0_41;
	setp.neu.f32 	%p39, %f21, 0f7F800000;
	@%p39 bra 	$L__BB0_36;
	mov.f32 	%f121, 0f00000000;
	mul.rn.f32 	%f161, %f19, %f121;
	mov.b32 	%r253, 0;
	bra.uni 	$L__BB0_41;
$L__BB0_36:
	mov.b32 	%r60, %f19;
	shl.b32 	%r191, %r60, 8;
	or.b32  	%r61, %r191, -2147483648;
	mov.b64 	%rd119, 0;
	mov.b32 	%r250, 0;
	mov.u64 	%rd117, __cudart_i2opi_f;
	mov.u64 	%rd118, %rd1;
$L__BB0_37:
	.pragma "nounroll";
	ld.global.nc.u32 	%r192, [%rd117];
	mad.wide.u32 	%rd88, %r192, %r61, %rd119;
	shr.u64 	%rd119, %rd88, 32;
	st.local.u32 	[%rd118], %rd88;
	add.s32 	%r250, %r250, 1;
	add.s64 	%rd118, %rd118, 4;
	add.s64 	%rd117, %rd117, 4;
	setp.ne.s32 	%p40, %r250, 6;
	@%p40 bra 	$L__BB0_37;
	shr.u32 	%r193, %r60, 23;
	st.local.u32 	[%rd1+24], %rd119;
	and.b32  	%r64, %r193, 31;
	and.b32  	%r194, %r193, 224;
	add.s32 	%r195, %r194, -128;
	shr.u32 	%r196, %r195, 5;
	mul.wide.u32 	%rd89, %r196, 4;
	sub.s64 	%rd38, %rd1, %rd89;
	ld.local.u32 	%r251, [%rd38+24];
	ld.local.u32 	%r252, [%rd38+20];
	setp.eq.s32 	%p41, %r64, 0;
	@%p41 bra 	$L__BB0_40;
	shf.l.wrap.b32 	%r251, %r252, %r251, %r64;
	ld.local.u32 	%r197, [%rd38+16];
	shf.l.wrap.b32 	%r252, %r197, %r252, %r64;
$L__BB0_40:
	shr.u32 	%r198, %r251, 30;
	shf.l.wrap.b32 	%r199, %r252, %r251, 2;
	shl.b32 	%r200, %r252, 2;
	shr.u32 	%r201, %r199, 31;
	add.s32 	%r202, %r201, %r198;
	neg.s32 	%r203, %r202;
	setp.lt.s32 	%p42, %r60, 0;
	selp.b32 	%r253, %r203, %r202, %p42;
	xor.b32  	%r204, %r199, %r60;
	shr.s32 	%r205, %r199, 31;
	xor.b32  	%r206, %r205, %r199;
	xor.b32  	%r207, %r205, %r200;
	cvt.u64.u32 	%rd90, %r206;
	shl.b64 	%rd91, %rd90, 32;
	cvt.u64.u32 	%rd92, %r207;
	or.b64  	%rd93, %rd91, %rd92;
	cvt.rn.f64.s64 	%fd9, %rd93;
	mul.f64 	%fd10, %fd9, 0d3BF921FB54442D19;
	cvt.rn.f32.f64 	%f119, %fd10;
	neg.f32 	%f120, %f119;
	setp.lt.s32 	%p43, %r204, 0;
	selp.f32 	%f161, %f120, %f119, %p43;
$L__BB0_41:
	setp.ltu.f32 	%p44, %f15, 0f47CE4780;
	add.s32 	%r209, %r253, 1;
	mul.rn.f32 	%f122, %f161, %f161;
	and.b32  	%r210, %r253, 1;
	setp.eq.b32 	%p45, %r210, 1;
	selp.f32 	%f123, %f161, 0f3F800000, %p45;
	fma.rn.f32 	%f124, %f122, %f123, 0f00000000;
	fma.rn.f32 	%f125, %f122, 0f37CBAC00, 0fBAB607ED;
	selp.f32 	%f126, 0fB94D4153, %f125, %p45;
	selp.f32 	%f127, 0f3C0885E4, 0f3D2AAABB, %p45;
	fma.rn.f32 	%f128, %f126, %f122, %f127;
	selp.f32 	%f129, 0fBE2AAAA8, 0fBEFFFFFF, %p45;
	fma.rn.f32 	%f130, %f128, %f122, %f129;
	fma.rn.f32 	%f131, %f130, %f124, %f123;
	and.b32  	%r211, %r209, 2;
	setp.eq.s32 	%p46, %r211, 0;
	mov.f32 	%f132, 0f00000000;
	sub.f32 	%f133, %f132, %f131;
	selp.f32 	%f134, %f131, %f133, %p46;
	mul.f32 	%f29, %f2, %f134;
	@%p44 bra 	$L__BB0_49;
	setp.neu.f32 	%p47, %f15, 0f7F800000;
	@%p47 bra 	$L__BB0_44;
	mov.f32 	%f137, 0f00000000;
	mul.rn.f32 	%f162, %f33, %f137;
	mov.b32 	%r257, 0;
	bra.uni 	$L__BB0_49;
$L__BB0_44:
	mov.b32 	%r73, %f33;
	shl.b32 	%r213, %r73, 8;
	or.b32  	%r74, %r213, -2147483648;
	mov.b64 	%rd122, 0;
	mov.b32 	%r254, 0;
	mov.u64 	%rd120, __cudart_i2opi_f;
	mov.u64 	%rd121, %rd1;
$L__BB0_45:
	.pragma "nounroll";
	ld.global.nc.u32 	%r214, [%rd120];
	mad.wide.u32 	%rd96, %r214, %r74, %rd122;
	shr.u64 	%rd122, %rd96, 32;
	st.local.u32 	[%rd121], %rd96;
	add.s32 	%r254, %r254, 1;
	add.s64 	%rd121, %rd121, 4;
	add.s64 	%rd120, %rd120, 4;
	setp.ne.s32 	%p48, %r254, 6;
	@%p48 bra 	$L__BB0_45;
	shr.u32 	%r215, %r73, 23;
	st.local.u32 	[%rd1+24], %rd122;
	and.b32  	%r77, %r215, 31;
	and.b32  	%r216, %r215, 224;
	add.s32 	%r217, %r216, -128;
	shr.u32 	%r218, %r217, 5;
	mul.wide.u32 	%rd97, %r218, 4;
	sub.s64 	%rd45, %rd1, %rd97;
	ld.local.u32 	%r255, [%rd45+24];
	ld.local.u32 	%r256, [%rd45+20];
	setp.eq.s32 	%p49, %r77, 0;
	@%p49 bra 	$L__BB0_48;
	shf.l.wrap.b32 	%r255, %r256, %r255, %r77;
	ld.local.u32 	%r219, [%rd45+16];
	shf.l.wrap.b32 	%r256, %r219, %r256, %r77;
$L__BB0_48:
	shr.u32 	%r220, %r255, 30;
	shf.l.wrap.b32 	%r221, %r256, %r255, 2;
	shl.b32 	%r222, %r256, 2;
	shr.u32 	%r223, %r221, 31;
	add.s32 	%r224, %r223, %r220;
	neg.s32 	%r225, %r224;
	setp.lt.s32 	%p50, %r73, 0;
	selp.b32 	%r257, %r225, %r224, %p50;
	xor.b32  	%r226, %r221, %r73;
	shr.s32 	%r227, %r221, 31;
	xor.b32  	%r228, %r227, %r221;
	xor.b32  	%r229, %r227, %r222;
	cvt.u64.u32 	%rd98, %r228;
	shl.b64 	%rd99, %rd98, 32;
	cvt.u64.u32 	%rd100, %r229;
	or.b64  	%rd101, %rd99, %rd100;
	cvt.rn.f64.s64 	%fd11, %rd101;
	mul.f64 	%fd12, %fd11, 0d3BF921FB54442D19;
	cvt.rn.f32.f64 	%f135, %fd12;
	neg.f32 	%f136, %f135;
	setp.lt.s32 	%p51, %r226, 0;
	selp.f32 	%f162, %f136, %f135, %p51;
$L__BB0_49:
	add.s32 	%r231, %r257, 1;
	mul.rn.f32 	%f138, %f162, %f162;
	and.b32  	%r232, %r257, 1;
	setp.eq.b32 	%p52, %r232, 1;
	selp.f32 	%f139, %f162, 0f3F800000, %p52;
	fma.rn.f32 	%f140, %f138, %f139, 0f00000000;
	fma.rn.f32 	%f141, %f138, 0f37CBAC00, 0fBAB607ED;
	selp.f32 	%f142, 0fB94D4153, %f141, %p52;
	selp.f32 	%f143, 0f3C0885E4, 0f3D2AAABB, %p52;
	fma.rn.f32 	%f144, %f142, %f138, %f143;
	selp.f32 	%f145, 0fBE2AAAA8, 0fBEFFFFFF, %p52;
	fma.rn.f32 	%f146, %f144, %f138, %f145;
	fma.rn.f32 	%f147, %f146, %f140, %f139;
	and.b32  	%r233, %r231, 2;
	setp.eq.s32 	%p53, %r233, 0;
	mov.f32 	%f148, 0f00000000;
	sub.f32 	%f149, %f148, %f147;
	selp.f32 	%f150, %f147, %f149, %p53;
	mul.f32 	%f151, %f29, %f150;
	sub.f32 	%f152, %f25, %f151;
	cvta.to.global.u64 	%rd102, %rd47;
	add.s64 	%rd104, %rd102, %rd77;
	st.global.f32 	[%rd104], %f152;
	ld.global.f32 	%f153, [%rd24];
	cvt.f64.f32 	%fd13, %f153;
	max.f64 	%fd14, %fd13, 0dBFDFFFD60E94EE39;
	min.f64 	%fd15, %fd14, 0d3FDFFFD60E94EE39;
	cvt.rn.f32.f64 	%f154, %fd15;
	st.global.f32 	[%rd24], %f154;
	ld.global.f32 	%f155, [%rd104];
	cvt.f64.f32 	%fd16, %f155;
	max.f64 	%fd17, %fd16, 0dBFDFFFD60E94EE39;
	min.f64 	%fd18, %fd17, 0d3FDFFFD60E94EE39;
	cvt.rn.f32.f64 	%f156, %fd18;
	st.global.f32 	[%rd104], %f156;
$L__BB0_50:
	ret;

}
	// .globl	_Z8divker2dP6float2S0_iiiiiffb
.visible .entry _Z8divker2dP6float2S0_iiiiiffb(
	.param .u64 .ptr .align 1 _Z8divker2dP6float2S0_iiiiiffb_param_0,
	.param .u64 .ptr .align 1 _Z8divker2dP6float2S0_iiiiiffb_param_1,
	.param .u32 _Z8divker2dP6float2S0_iiiiiffb_param_2,
	.param .u32 _Z8divker2dP6float2S0_iiiiiffb_param_3,
	.param .u32 _Z8divker2dP6float2S0_iiiiiffb_param_4,
	.param .u32 _Z8divker2dP6float2S0_iiiiiffb_param_5,
	.param .u32 _Z8divker2dP6float2S0_iiiiiffb_param_6,
	.param .f32 _Z8divker2dP6float2S0_iiiiiffb_param_7,
	.param .f32 _Z8divker2dP6float2S0_iiiiiffb_param_8,
	.param .u8 _Z8divker2dP6float2S0_iiiiiffb_param_9
)
{
	.reg .pred 	%p<7>;
	.reg .b16 	%rs<2>;
	.reg .b32 	%r<44>;
	.reg .b32 	%f<27>;
	.reg .b64 	%rd<13>;

	ld.param.u64 	%rd3, [_Z8divker2dP6float2S0_iiiiiffb_param_0];
	ld.param.u64 	%rd4, [_Z8divker2dP6float2S0_iiiiiffb_param_1];
	ld.param.u32 	%r6, [_Z8divker2dP6float2S0_iiiiiffb_param_2];
	ld.param.u32 	%r11, [_Z8divker2dP6float2S0_iiiiiffb_param_3];
	ld.param.u32 	%r8, [_Z8divker2dP6float2S0_iiiiiffb_param_4];
	ld.param.u32 	%r9, [_Z8divker2dP6float2S0_iiiiiffb_param_5];
	ld.param.u32 	%r10, [_Z8divker2dP6float2S0_iiiiiffb_param_6];
	ld.param.f32 	%f2, [_Z8divker2dP6float2S0_iiiiiffb_param_7];
	ld.param.f32 	%f3, [_Z8divker2dP6float2S0_iiiiiffb_param_8];
	ld.param.s8 	%rs1, [_Z8divker2dP6float2S0_iiiiiffb_param_9];
	cvta.to.global.u64 	%rd1, %rd4;
	cvta.to.global.u64 	%rd2, %rd3;
	mov.u32 	%r12, %ntid.x;
	mov.u32 	%r13, %ctaid.x;
	mov.u32 	%r14, %tid.x;
	mad.lo.s32 	%r1, %r12, %r13, %r14;
	mov.u32 	%r15, %ntid.y;
	mov.u32 	%r16, %ctaid.y;
	mov.u32 	%r17, %tid.y;
	mad.lo.s32 	%r18, %r15, %r16, %r17;
	mov.u32 	%r19, %ntid.z;
	mov.u32 	%r20, %ctaid.z;
	mov.u32 	%r21, %tid.z;
	mad.lo.s32 	%r3, %r19, %r20, %r21;
	setp.ge.s32 	%p1, %r1, %r6;
	setp.ge.s32 	%p2, %r18, %r11;
	or.pred  	%p3, %p1, %p2;
	setp.ge.s32 	%p4, %r3, %r8;
	or.pred  	%p5, %p3, %p4;
	@%p5 bra 	$L__BB1_4;
	neg.f32 	%f4, %f2;
	shr.u32 	%r22, %r6, 31;
	add.s32 	%r23, %r6, %r22;
	shr.s32 	%r24, %r23, 1;
	sub.s32 	%r25, %r1, %r24;
	cvt.rn.f32.s32 	%f5, %r25;
	mul.f32 	%f6, %f5, %f4;
	mul.f32 	%f7, %f6, %f5;
	shr.u32 	%r26, %r11, 1;
	sub.s32 	%r27, %r18, %r26;
	cvt.rn.f32.s32 	%f8, %r27;
	mul.f32 	%f9, %f3, %f8;
	mul.f32 	%f10, %f9, %f8;
	sub.f32 	%f11, %f7, %f10;
	mul.f32 	%f12, %f11, 0f3FB8AA3B;
	ex2.approx.f32 	%f1, %f12;
	mad.lo.s32 	%r28, %r8, %r18, %r3;
	mad.lo.s32 	%r4, %r28, %r6, %r1;
	not.b32 	%r29, %r18;
	add.s32 	%r30, %r11, %r29;
	add.s32 	%r31, %r30, %r26;
	add.s32 	%r32, %r31, %r10;
	shl.b32 	%r33, %r6, 1;
	shl.b32 	%r34, %r9, 1;
	add.s32 	%r35, %r34, %r33;
	shl.b32 	%r36, %r11, 1;
	shl.b32 	%r37, %r10, 1;
	add.s32 	%r38, %r36, %r37;
	mad.lo.s32 	%r39, %r38, %r3, %r32;
	add.s32 	%r40, %r24, %r1;
	add.s32 	%r41, %r40, %r9;
	mad.lo.s32 	%r5, %r39, %r35, %r41;
	setp.ne.s16 	%p6, %rs1, 0;
	@%p6 bra 	$L__BB1_3;
	mul.wide.s32 	%rd9, %r4, 8;
	add.s64 	%rd10, %rd1, %rd9;
	ld.global.v2.f32 	{%f20, %f21}, [%rd10];
	div.rn.f32 	%f22, %f20, %f1;
	mul.lo.s32 	%r43, %r11, %r6;
	cvt.rn.f32.s32 	%f23, %r43;
	div.rn.f32 	%f24, %f22, %f23;
	mul.wide.s32 	%rd11, %r5, 8;
	add.s64 	%rd12, %rd2, %rd11;
	div.rn.f32 	%f25, %f21, %f1;
	div.rn.f32 	%f26, %f25, %f23;
	st.global.v2.f32 	[%rd12], {%f24, %f26};
	bra.uni 	$L__BB1_4;
$L__BB1_3:
	mul.wide.s32 	%rd5, %r5, 8;
	add.s64 	%rd6, %rd2, %rd5;
	ld.global.v2.f32 	{%f13, %f14}, [%rd6];
	div.rn.f32 	%f15, %f13, %f1;
	mul.lo.s32 	%r42, %r11, %r6;
	cvt.rn.f32.s32 	%f16, %r42;
	div.rn.f32 	%f17, %f15, %f16;
	mul.wide.s32 	%rd7, %r4, 8;
	add.s64 	%rd8, %rd1, %rd7;
	div.rn.f32 	%f18, %f14, %f1;
	div.rn.f32 	%f19, %f18, %f16;
	st.global.v2.f32 	[%rd8], {%f17, %f19};
$L__BB1_4:
	ret;

}
	// .globl	_Z11fftshiftc2dP6float2iii
.visible .entry _Z11fftshiftc2dP6float2iii(
	.param .u64 .ptr .align 1 _Z11fftshiftc2dP6float2iii_param_0,
	.param .u32 _Z11fftshiftc2dP6float2iii_param_1,
	.param .u32 _Z11fftshiftc2dP6float2iii_param_2,
	.param .u32 _Z11fftshiftc2dP6float2iii_param_3
)
{
	.reg .pred 	%p<6>;
	.reg .b32 	%r<32>;
	.reg .b32 	%f<6>;
	.reg .b64 	%rd<5>;

	ld.param.u64 	%rd1, [_Z11fftshiftc2dP6float2iii_param_0];
	ld.param.u32 	%r4, [_Z11fftshiftc2dP6float2iii_param_1];
	ld.param.u32 	%r6, [_Z11fftshiftc2dP6float2iii_param_2];
	ld.param.u32 	%r7, [_Z11fftshiftc2dP6float2iii_param_3];
	mov.u32 	%r8, %ntid.x;
	mov.u32 	%r9, %ctaid.x;
	mov.u32 	%r10, %tid.x;
	mad.lo.s32 	%r1, %r8, %r9, %r10;
	mov.u32 	%r11, %ntid.y;
	mov.u32 	%r12, %ctaid.y;
	mov.u32 	%r13, %tid.y;
	mad.lo.s32 	%r14, %r11, %r12, %r13;
	mov.u32 	%r15, %ntid.z;
	mov.u32 	%r16, %ctaid.z;
	mov.u32 	%r17, %tid.z;
	mad.lo.s32 	%r3, %r15, %r16, %r17;
	setp.ge.s32 	%p1, %r1, %r4;
	setp.ge.s32 	%p2, %r14, %r6;
	or.pred  	%p3, %p1, %p2;
	setp.ge.s32 	%p4, %r3, %r7;
	or.pred  	%p5, %p3, %p4;
	@%p5 bra 	$L__BB2_2;
	cvta.to.global.u64 	%rd2, %rd1;
	add.s32 	%r18, %r1, 1;
	shr.u32 	%r19, %r18, 31;
	add.s32 	%r20, %r18, %r19;
	and.b32  	%r21, %r20, 2147483646;
	sub.s32 	%r22, %r18, %r21;
	shl.b32 	%r23, %r22, 1;
	sub.s32 	%r24, 1, %r23;
	shl.b32 	%r25, %r14, 1;
	not.b32 	%r26, %r25;
	and.b32  	%r27, %r26, 2;
	sub.s32 	%r28, 1, %r27;
	mul.lo.s32 	%r29, %r24, %r28;
	cvt.rn.f32.s32 	%f1, %r29;
	mad.lo.s32 	%r30, %r6, %r3, %r14;
	mad.lo.s32 	%r31, %r30, %r4, %r1;
	mul.wide.s32 	%rd3, %r31, 8;
	add.s64 	%rd4, %rd2, %rd3;
	ld.global.v2.f32 	{%f2, %f3}, [%rd4];
	mul.f32 	%f4, %f2, %f1;
	mul.f32 	%f5, %f3, %f1;
	st.global.v2.f32 	[%rd4], {%f4, %f5};
$L__BB2_2:
	ret;

}
	// .globl	_Z6wrap2dP6float2iiiiib
.visible .entry _Z6wrap2dP6float2iiiiib(
	.param .u64 .ptr .align 1 _Z6wrap2dP6float2iiiiib_param_0,
	.param .u32 _Z6wrap2dP6float2iiiiib_param_1,
	.param .u32 _Z6wrap2dP6float2iiiiib_param_2,
	.param .u32 _Z6wrap2dP6float2iiiiib_param_3,
	.param .u32 _Z6wrap2dP6float2iiiiib_param_4,
	.param .u32 _Z6wrap2dP6float2iiiiib_param_5,
	.param .u8 _Z6wrap2dP6float2iiiiib_param_6
)
{
	.reg .pred 	%p<14>;
	.reg .b16 	%rs<2>;
	.reg .b32 	%r<42>;
	.reg .b32 	%f<7>;
	.reg .b64 	%rd<11>;

	ld.param.u64 	%rd2, [_Z6wrap2dP6float2iiiiib_param_0];
	ld.param.u32 	%r12, [_Z6wrap2dP6float2iiiiib_param_1];
	ld.param.u32 	%r13, [_Z6wrap2dP6float2iiiiib_param_2];
	ld.param.u32 	%r14, [_Z6wrap2dP6float2iiiiib_param_3];
	ld.param.u32 	%r10, [_Z6wrap2dP6float2iiiiib_param_4];
	ld.param.u32 	%r11, [_Z6wrap2dP6float2iiiiib_param_5];
	ld.param.s8 	%rs1, [_Z6wrap2dP6float2iiiiib_param_6];
	cvta.to.global.u64 	%rd1, %rd2;
	mov.u32 	%r15, %ntid.x;
	mov.u32 	%r16, %ctaid.x;
	mov.u32 	%r17, %tid.x;
	mad.lo.s32 	%r1, %r15, %r16, %r17;
	mov.u32 	%r18, %ntid.y;
	mov.u32 	%r19, %ctaid.y;
	mov.u32 	%r20, %tid.y;
	mad.lo.s32 	%r21, %r18, %r19, %r20;
	mov.u32 	%r22, %ntid.z;
	mov.u32 	%r23, %ctaid.z;
	mov.u32 	%r24, %tid.z;
	mad.lo.s32 	%r3, %r22, %r23, %r24;
	shl.b32 	%r4, %r12, 1;
	shl.b32 	%r25, %r10, 1;
	add.s32 	%r5, %r25, %r4;
	setp.ge.s32 	%p1, %r1, %r5;
	shl.b32 	%r6, %r13, 1;
	shl.b32 	%r26, %r11, 1;
	add.s32 	%r27, %r26, %r6;
	setp.ge.s32 	%p2, %r21, %r27;
	or.pred  	%p3, %p1, %p2;
	setp.ge.s32 	%p4, %r3, %r14;
	or.pred  	%p5, %p4, %p3;
	@%p5 bra 	$L__BB3_5;
	setp.ge.s32 	%p6, %r1, %r10;
	sub.s32 	%r28, %r5, %r10;
	setp.lt.s32 	%p7, %r1, %r28;
	setp.ge.s32 	%p8, %r21, %r11;
	and.pred  	%p9, %p6, %p8;
	and.pred  	%p10, %p9, %p7;
	sub.s32 	%r29, %r27, %r11;
	setp.lt.s32 	%p11, %r21, %r29;
	and.pred  	%p12, %p10, %p11;
	@%p12 bra 	$L__BB3_5;
	add.s32 	%r30, %r4, %r1;
	sub.s32 	%r31, %r30, %r10;
	rem.s32 	%r32, %r31, %r4;
	add.s32 	%r33, %r6, %r21;
	sub.s32 	%r34, %r33, %r11;
	rem.s32 	%r35, %r34, %r6;
	mad.lo.s32 	%r36, %r5, %r21, %r1;
	mul.lo.s32 	%r37, %r5, %r3;
	mul.lo.s32 	%r38, %r37, %r27;
	add.s32 	%r8, %r36, %r38;
	add.s32 	%r39, %r35, %r11;
	add.s32 	%r40, %r38, %r10;
	add.s32 	%r41, %r40, %r32;
	mad.lo.s32 	%r9, %r39, %r5, %r41;
	setp.ne.s16 	%p13, %rs1, 0;
	@%p13 bra 	$L__BB3_4;
	mul.wide.s32 	%rd7, %r9, 8;
	add.s64 	%rd8, %rd1, %rd7;
	ld.global.v2.f32 	{%f5, %f6}, [%rd8];
	mul.wide.s32 	%rd9, %r8, 8;
	add.s64 	%rd10, %rd1, %rd9;
	st.global.v2.f32 	[%rd10], {%f5, %f6};
	bra.uni 	$L__BB3_5;
$L__BB3_4:
	mul.wide.s32 	%rd3, %r9, 8;
	add.s64 	%rd4, %rd1, %rd3;
	mul.wide.s32 	%rd5, %r8, 8;
	add.s64 	%rd6, %rd1, %rd5;
	ld.global.f32 	%f1, [%rd6];
	atom.global.add.f32 	%f2, [%rd4], %f1;
	ld.global.f32 	%f3, [%rd6+4];
	atom.global.add.f32 	%f4, [%rd4+4], %f3;
$L__BB3_5:
	ret;

}
	// .globl	_Z8gather2dP6float2S0_PfS1_iiffiiiiiib
.visible .entry _Z8gather2dP6float2S0_PfS1_iiffiiiiiib(
	.param .u64 .ptr .align 1 _Z8gather2dP6float2S0_PfS1_iiffiiiiiib_param_0,
	.param .u64 .ptr .align 1 _Z8gather2dP6float2S0_PfS1_iiffiiiiiib_param_1,
	.param .u64 .ptr .align 1 _Z8gather2dP6float2S0_PfS1_iiffiiiiiib_param_2,
	.param .u64 .ptr .align 1 _Z8gather2dP6float2S0_PfS1_iiffiiiiiib_param_3,
	.param .u32 _Z8gather2dP6float2S0_PfS1_iiffiiiiiib_param_4,
	.param .u32 _Z8gather2dP6float2S0_PfS1_iiffiiiiiib_param_5,
	.param .f32 _Z8gather2dP6float2S0_PfS1_iiffiiiiiib_param_6,
	.param .f32 _Z8gather2dP6float2S0_PfS1_iiffiiiiiib_param_7,
	.param .u32 _Z8gather2dP6float2S0_PfS1_iiffiiiiiib_param_8,
	.param .u32 _Z8gather2dP6float2S0_PfS1_iiffiiiiiib_param_9,
	.param .u32 _Z8gather2dP6float2S0_PfS1_iiffiiiiiib_param_10,
	.param .u32 _Z8gather2dP6float2S0_PfS1_iiffiiiiiib_param_11,
	.param .u32 _Z8gather2dP6float2S0_PfS1_iiffiiiiiib_param_12,
	.param .u32 _Z8gather2dP6float2S0_PfS1_iiffiiiiiib_param_13,
	.param .u8 _Z8gather2dP6float2S0_PfS1_iiffiiiiiib_param_14
)
{
	.reg .pred 	%p<20>;
	.reg .b16 	%rs<5>;
	.reg .b32 	%r<155>;
	.reg .b32 	%f<265>;
	.reg .b64 	%rd<53>;
	.reg .b64 	%fd<87>;

	ld.param.u64 	%rd2, [_Z8gather2dP6float2S0_PfS1_iiffiiiiiib_param_0];
	ld.param.u64 	%rd4, [_Z8gather2dP6float2S0_PfS1_iiffiiiiiib_param_2];
	ld.param.u64 	%rd5, [_Z8gather2dP6float2S0_PfS1_iiffiiiiiib_param_3];
	ld.param.u32 	%r35, [_Z8gather2dP6float2S0_PfS1_iiffiiiiiib_param_5];
	ld.param.f32 	%f28, [_Z8gather2dP6float2S0_PfS1_iiffiiiiiib_param_6];
	ld.param.f32 	%f29, [_Z8gather2dP6float2S0_PfS1_iiffiiiiiib_param_7];
	ld.param.u32 	%r38, [_Z8gather2dP6float2S0_PfS1_iiffiiiiiib_param_11];
	ld.param.u32 	%r41, [_Z8gather2dP6float2S0_PfS1_iiffiiiiiib_param_12];
	ld.param.u32 	%r40, [_Z8gather2dP6float2S0_PfS1_iiffiiiiiib_param_13];
	mov.u32 	%r42, %ntid.x;
	mov.u32 	%r43, %ctaid.x;
	mov.u32 	%r44, %tid.x;
	mad.lo.s32 	%r1, %r42, %r43, %r44;
	mov.u32 	%r45, %ntid.y;
	mov.u32 	%r46, %ctaid.y;
	mov.u32 	%r47, %tid.y;
	mad.lo.s32 	%r48, %r45, %r46, %r47;
	mov.u32 	%r49, %ntid.z;
	mov.u32 	%r50, %ctaid.z;
	mov.u32 	%r51, %tid.z;
	mad.lo.s32 	%r3, %r49, %r50, %r51;
	setp.ge.s32 	%p1, %r1, %r38;
	setp.ge.s32 	%p2, %r48, %r41;
	or.pred  	%p3, %p1, %p2;
	setp.ge.s32 	%p4, %r3, %r40;
	or.pred  	%p5, %p3, %p4;
	@%p5 bra 	$L__BB4_24;
	shr.u32 	%r52, %r38, 31;
	add.s32 	%r53, %r38, %r52;
	shr.s32 	%r4, %r53, 1;
	setp.le.s32 	%p6, %r1, %r4;
	mov.f32 	%f252, 0f3F800000;
	mov.u32 	%r145, %r1;
	mov.u32 	%r146, %r48;
	mov.u32 	%r147, %r3;
	@%p6 bra 	$L__BB4_3;
	shr.u32 	%r56, %r53, 1;
	sub.s32 	%r57, %r1, %r56;
	shl.b32 	%r58, %r57, 1;
	sub.s32 	%r145, %r1, %r58;
	not.b32 	%r59, %r48;
	add.s32 	%r146, %r41, %r59;
	add.s32 	%r147, %r40, %r3;
	mov.f32 	%f252, 0fBF800000;
$L__BB4_3:
	ld.param.s8 	%rs2, [_Z8gather2dP6float2S0_PfS1_iiffiiiiiib_param_14];
	mad.lo.s32 	%r60, %r147, %r41, %r146;
	mad.lo.s32 	%r61, %r60, %r4, %r60;
	add.s32 	%r62, %r61, %r145;
	mad.lo.s32 	%r63, %r41, %r3, %r48;
	mad.lo.s32 	%r64, %r63, %r38, %r1;
	cvta.to.global.u64 	%rd6, %rd4;
	mul.wide.s32 	%rd7, %r64, 4;
	add.s64 	%rd8, %rd6, %rd7;
	ld.global.f32 	%f2, [%rd8];
	cvta.to.global.u64 	%rd9, %rd5;
	add.s64 	%rd10, %rd9, %rd7;
	ld.global.f32 	%f3, [%rd10];
	setp.eq.s16 	%p7, %rs2, 0;
	cvta.to.global.u64 	%rd11, %rd2;
	mul.wide.s32 	%rd12, %r62, 8;
	add.s64 	%rd1, %rd11, %rd12;
	mov.f32 	%f260, 0f00000000;
	mov.f32 	%f259, %f260;
	@%p7 bra 	$L__BB4_5;
	ld.global.v2.f32 	{%f259, %f33}, [%rd1];
	mul.f32 	%f260, %f252, %f33;
$L__BB4_5:
	shl.b32 	%r11, %r35, 1;
	setp.lt.s32 	%p8, %r35, 0;
	@%p8 bra 	$L__BB4_22;
	ld.param.u32 	%r142, [_Z8gather2dP6float2S0_PfS1_iiffiiiiiib_param_9];
	ld.param.u32 	%r136, [_Z8gather2dP6float2S0_PfS1_iiffiiiiiib_param_8];
	ld.param.u32 	%r133, [_Z8gather2dP6float2S0_PfS1_iiffiiiiiib_param_4];
	shl.b32 	%r65, %r142, 1;
	cvt.rn.f32.s32 	%f34, %r65;
	mul.f32 	%f35, %f3, %f34;
	cvt.rmi.f32.f32 	%f36, %f35;
	cvt.rn.f32.u32 	%f37, %r35;
	sub.f32 	%f8, %f36, %f37;
	shl.b32 	%r12, %r133, 1;
	setp.lt.s32 	%p9, %r133, 0;
	shl.b32 	%r66, %r136, 1;
	cvt.rn.f32.s32 	%f9, %r66;
	mul.f32 	%f38, %f2, %f9;
	cvt.rmi.f32.f32 	%f39, %f38;
	cvt.rn.f32.s32 	%f40, %r133;
	sub.f32 	%f10, %f39, %f40;
	mul.f32 	%f41, %f28, %f29;
	cvt.rn.f32.u32 	%f42, %r40;
	mul.f32 	%f11, %f41, %f42;
	cvt.f64.f32 	%fd7, %f28;
	mov.f64 	%fd8, 0dC023BD3CC9BE45DE;
	div.rn.f64 	%fd1, %fd8, %fd7;
	cvt.f64.f32 	%fd9, %f29;
	mov.f64 	%fd10, 0d4023BD3CC9BE45DE;
	div.rn.f64 	%fd2, %fd10, %fd9;
	add.s32 	%r67, %r142, %r35;
	add.s32 	%r68, %r65, %r11;
	mad.lo.s32 	%r13, %r68, %r48, %r67;
	@%p9 bra 	$L__BB4_22;
	ld.param.s8 	%rs3, [_Z8gather2dP6float2S0_PfS1_iiffiiiiiib_param_14];
	setp.ne.s16 	%p10, %rs3, 0;
	@%p10 bra 	$L__BB4_15;
	max.s32 	%r104, %r12, 0;
	add.s32 	%r105, %r104, 1;
	max.s32 	%r14, %r11, 0;
	and.b32  	%r15, %r104, 2;
	sqrt.rn.f32 	%f152, %f11;
	cvt.f64.f32 	%fd49, %f152;
	mov.f64 	%fd50, 0d400921FB54442D18;
	div.rn.f64 	%fd3, %fd50, %fd49;
	and.b32  	%r16, %r105, 2147483644;
	mov.b32 	%r148, 0;
$L__BB4_9:
	ld.param.u32 	%r144, [_Z8gather2dP6float2S0_PfS1_iiffiiiiiib_param_9];
	ld.param.u32 	%r141, [_Z8gather2dP6float2S0_PfS1_iiffiiiiiib_param_8];
	ld.param.u32 	%r135, [_Z8gather2dP6float2S0_PfS1_iiffiiiiiib_param_4];
	shl.b32 	%r107, %r135, 1;
	setp.lt.s32 	%p15, %r107, 3;
	cvt.rn.f32.u32 	%f153, %r148;
	add.f32 	%f154, %f8, %f153;
	cvt.rzi.s32.f32 	%r108, %f154;
	cvt.rn.f32.s32 	%f155, %r108;
	shl.b32 	%r109, %r144, 1;
	cvt.rn.f32.s32 	%f156, %r109;
	div.rn.f32 	%f157, %f155, %f156;
	sub.f32 	%f158, %f157, %f3;
	mul.f32 	%f159, %f158, %f158;
	cvt.f64.f32 	%fd51, %f159;
	mul.f64 	%fd4, %fd2, %fd51;
	add.s32 	%r110, %r13, %r108;
	shl.b32 	%r111, %r141, 1;
	add.s32 	%r112, %r111, %r107;
	add.s32 	%r113, %r141, %r135;
	mad.lo.s32 	%r18, %r110, %r112, %r113;
	mov.b32 	%r151, 0;
	@%p15 bra 	$L__BB4_12;
	mov.b32 	%r149, 0;
$L__BB4_11:
	.pragma "nounroll";
	ld.param.u64 	%rd50, [_Z8gather2dP6float2S0_PfS1_iiffiiiiiib_param_1];
	cvt.rn.f32.u32 	%f160, %r149;
	add.f32 	%f161, %f10, %f160;
	cvt.rzi.s32.f32 	%r115, %f161;
	cvt.rn.f32.s32 	%f162, %r115;
	div.rn.f32 	%f163, %f162, %f9;
	sub.f32 	%f164, %f163, %f2;
	mul.f32 	%f165, %f164, %f164;
	cvt.f64.f32 	%fd52, %f165;
	mul.f64 	%fd53, %fd1, %fd52;
	sub.f64 	%fd54, %fd53, %fd4;
	cvt.rn.f32.f64 	%f166, %fd54;
	mul.f32 	%f167, %f166, 0f3FB8AA3B;
	ex2.approx.f32 	%f168, %f167;
	cvt.f64.f32 	%fd55, %f168;
	mul.f64 	%fd56, %fd3, %fd55;
	add.s32 	%r116, %r18, %r115;
	cvt.rn.f32.f64 	%f169, %fd56;
	cvta.to.global.u64 	%rd30, %rd50;
	mul.wide.s32 	%rd31, %r116, 8;
	add.s64 	%rd32, %rd30, %rd31;
	ld.global.v2.f32 	{%f170, %f171}, [%rd32];
	fma.rn.f32 	%f172, %f170, %f169, %f259;
	fma.rn.f32 	%f173, %f171, %f169, %f260;
	add.s32 	%r117, %r149, 1;
	cvt.rn.f32.u32 	%f174, %r117;
	add.f32 	%f175, %f10, %f174;
	cvt.rzi.s32.f32 	%r118, %f175;
	cvt.rn.f32.s32 	%f176, %r118;
	div.rn.f32 	%f177, %f176, %f9;
	sub.f32 	%f178, %f177, %f2;
	mul.f32 	%f179, %f178, %f178;
	cvt.f64.f32 	%fd57, %f179;
	mul.f64 	%fd58, %fd1, %fd57;
	sub.f64 	%fd59, %fd58, %fd4;
	cvt.rn.f32.f64 	%f180, %fd59;
	mul.f32 	%f181, %f180, 0f3FB8AA3B;
	ex2.approx.f32 	%f182, %f181;
	cvt.f64.f32 	%fd60, %f182;
	mul.f64 	%fd61, %fd3, %fd60;
	add.s32 	%r119, %r18, %r118;
	cvt.rn.f32.f64 	%f183, %fd61;
	mul.wide.s32 	%rd33, %r119, 8;
	add.s64 	%rd34, %rd30, %rd33;
	ld.global.v2.f32 	{%f184, %f185}, [%rd34];
	fma.rn.f32 	%f186, %f184, %f183, %f172;
	fma.rn.f32 	%f187, %f185, %f183, %f173;
	add.s32 	%r120, %r149, 2;
	cvt.rn.f32.u32 	%f188, %r120;
	add.f32 	%f189, %f10, %f188;
	cvt.rzi.s32.f32 	%r121, %f189;
	cvt.rn.f32.s32 	%f190, %r121;
	div.rn.f32 	%f191, %f190, %f9;
	sub.f32 	%f192, %f191, %f2;
	mul.f32 	%f193, %f192, %f192;
	cvt.f64.f32 	%fd62, %f193;
	mul.f64 	%fd63, %fd1, %fd62;
	sub.f64 	%fd64, %fd63, %fd4;
	cvt.rn.f32.f64 	%f194, %fd64;
	mul.f32 	%f195, %f194, 0f3FB8AA3B;
	ex2.approx.f32 	%f196, %f195;
	cvt.f64.f32 	%fd65, %f196;
	mul.f64 	%fd66, %fd3, %fd65;
	add.s32 	%r122, %r18, %r121;
	cvt.rn.f32.f64 	%f197, %fd66;
	mul.wide.s32 	%rd35, %r122, 8;
	add.s64 	%rd36, %rd30, %rd35;
	ld.global.v2.f32 	{%f198, %f199}, [%rd36];
	fma.rn.f32 	%f200, %f198, %f197, %f186;
	fma.rn.f32 	%f201, %f199, %f197, %f187;
	add.s32 	%r123, %r149, 3;
	cvt.rn.f32.u32 	%f202, %r123;
	add.f32 	%f203, %f10, %f202;
	cvt.rzi.s32.f32 	%r124, %f203;
	cvt.rn.f32.s32 	%f204, %r124;
	div.rn.f32 	%f205, %f204, %f9;
	sub.f32 	%f206, %f205, %f2;
	mul.f32 	%f207, %f206, %f206;
	cvt.f64.f32 	%fd67, %f207;
	mul.f64 	%fd68, %fd1, %fd67;
	sub.f64 	%fd69, %fd68, %fd4;
	cvt.rn.f32.f64 	%f208, %fd69;
	mul.f32 	%f209, %f208, 0f3FB8AA3B;
	ex2.approx.f32 	%f210, %f209;
	cvt.f64.f32 	%fd70, %f210;
	mul.f64 	%fd71, %fd3, %fd70;
	add.s32 	%r125, %r18, %r124;
	cvt.rn.f32.f64 	%f211, %fd71;
	mul.wide.s32 	%rd37, %r125, 8;
	add.s64 	%rd38, %rd30, %rd37;
	ld.global.v2.f32 	{%f212, %f213}, [%rd38];
	fma.rn.f32 	%f259, %f212, %f211, %f200;
	fma.rn.f32 	%f260, %f213, %f211, %f201;
	add.s32 	%r149, %r149, 4;
	setp.ne.s32 	%p16, %r149, %r16;
	mov.u32 	%r151, %r16;
	@%p16 bra 	$L__BB4_11;
$L__BB4_12:
	setp.eq.s32 	%p17, %r15, 0;
	@%p17 bra 	$L__BB4_14;
	ld.param.u64 	%rd51, [_Z8gather2dP6float2S0_PfS1_iiffiiiiiib_param_1];
	cvt.rn.f32.u32 	%f214, %r151;
	add.f32 	%f215, %f10, %f214;
	cvt.rzi.s32.f32 	%r126, %f215;
	cvt.rn.f32.s32 	%f216, %r126;
	div.rn.f32 	%f217, %f216, %f9;
	sub.f32 	%f218, %f217, %f2;
	mul.f32 	%f219, %f218, %f218;
	cvt.f64.f32 	%fd72, %f219;
	mul.f64 	%fd73, %fd1, %fd72;
	sub.f64 	%fd74, %fd73, %fd4;
	cvt.rn.f32.f64 	%f220, %fd74;
	mul.f32 	%f221, %f220, 0f3FB8AA3B;
	ex2.approx.f32 	%f222, %f221;
	cvt.f64.f32 	%fd75, %f222;
	mul.f64 	%fd76, %fd3, %fd75;
	add.s32 	%r127, %r18, %r126;
	cvt.rn.f32.f64 	%f223, %fd76;
	cvta.to.global.u64 	%rd39, %rd51;
	mul.wide.s32 	%rd40, %r127, 8;
	add.s64 	%rd41, %rd39, %rd40;
	ld.global.v2.f32 	{%f224, %f225}, [%rd41];
	fma.rn.f32 	%f226, %f224, %f223, %f259;
	fma.rn.f32 	%f227, %f225, %f223, %f260;
	add.s32 	%r128, %r151, 1;
	cvt.rn.f32.u32 	%f228, %r128;
	add.f32 	%f229, %f10, %f228;
	cvt.rzi.s32.f32 	%r129, %f229;
	cvt.rn.f32.s32 	%f230, %r129;
	div.rn.f32 	%f231, %f230, %f9;
	sub.f32 	%f232, %f231, %f2;
	mul.f32 	%f233, %f232, %f232;
	cvt.f64.f32 	%fd77, %f233;
	mul.f64 	%fd78, %fd1, %fd77;
	sub.f64 	%fd79, %fd78, %fd4;
	cvt.rn.f32.f64 	%f234, %fd79;
	mul.f32 	%f235, %f234, 0f3FB8AA3B;
	ex2.approx.f32 	%f236, %f235;
	cvt.f64.f32 	%fd80, %f236;
	mul.f64 	%fd81, %fd3, %fd80;
	add.s32 	%r130, %r18, %r129;
	cvt.rn.f32.f64 	%f237, %fd81;
	mul.wide.s32 	%rd42, %r130, 8;
	add.s64 	%rd43, %rd39, %rd42;
	ld.global.v2.f32 	{%f238, %f239}, [%rd43];
	fma.rn.f32 	%f259, %f238, %f237, %f226;
	fma.rn.f32 	%f260, %f239, %f237, %f227;
	add.s32 	%r151, %r151, 2;
$L__BB4_14:
	ld.param.u64 	%rd52, [_Z8gather2dP6float2S0_PfS1_iiffiiiiiib_param_1];
	cvt.rn.f32.u32 	%f240, %r151;
	add.f32 	%f241, %f10, %f240;
	cvt.rzi.s32.f32 	%r131, %f241;
	cvt.rn.f32.s32 	%f242, %r131;
	div.rn.f32 	%f243, %f242, %f9;
	sub.f32 	%f244, %f243, %f2;
	mul.f32 	%f245, %f244, %f244;
	cvt.f64.f32 	%fd82, %f245;
	mul.f64 	%fd83, %fd1, %fd82;
	sub.f64 	%fd84, %fd83, %fd4;
	cvt.rn.f32.f64 	%f246, %fd84;
	mul.f32 	%f247, %f246, 0f3FB8AA3B;
	ex2.approx.f32 	%f248, %f247;
	cvt.f64.f32 	%fd85, %f248;
	mul.f64 	%fd86, %fd3, %fd85;
	add.s32 	%r132, %r18, %r131;
	cvt.rn.f32.f64 	%f249, %fd86;
	cvta.to.global.u64 	%rd44, %rd52;
	mul.wide.s32 	%rd45, %r132, 8;
	add.s64 	%rd46, %rd44, %rd45;
	ld.global.v2.f32 	{%f250, %f251}, [%rd46];
	fma.rn.f32 	%f259, %f250, %f249, %f259;
	fma.rn.f32 	%f260, %f251, %f249, %f260;
	add.s32 	%r24, %r148, 1;
	setp.eq.s32 	%p18, %r148, %r14;
	mov.u32 	%r148, %r24;
	@%p18 bra 	$L__BB4_22;
	bra.uni 	$L__BB4_9;
$L__BB4_15:
	max.s32 	%r70, %r12, 0;
	add.s32 	%r71, %r70, 1;
	max.s32 	%r25, %r11, 0;
	sqrt.rn.f32 	%f43, %f11;
	cvt.f64.f32 	%fd11, %f43;
	mov.f64 	%fd12, 0d400921FB54442D18;
	div.rn.f64 	%fd5, %fd12, %fd11;
	and.b32  	%r26, %r71, 3;
	and.b32  	%r27, %r71, 2147483644;
	mov.b32 	%r152, 0;
$L__BB4_16:
	ld.param.u32 	%r143, [_Z8gather2dP6float2S0_PfS1_iiffiiiiiib_param_9];
	ld.param.u32 	%r137, [_Z8gather2dP6float2S0_PfS1_iiffiiiiiib_param_8];
	ld.param.u32 	%r134, [_Z8gather2dP6float2S0_PfS1_iiffiiiiiib_param_4];
	shl.b32 	%r73, %r134, 1;
	setp.lt.s32 	%p11, %r73, 3;
	cvt.rn.f32.u32 	%f44, %r152;
	add.f32 	%f45, %f8, %f44;
	cvt.rzi.s32.f32 	%r74, %f45;
	cvt.rn.f32.s32 	%f46, %r74;
	shl.b32 	%r75, %r143, 1;
	cvt.rn.f32.s32 	%f47, %r75;
	div.rn.f32 	%f48, %f46, %f47;
	sub.f32 	%f49, %f48, %f3;
	mul.f32 	%f50, %f49, %f49;
	cvt.f64.f32 	%fd13, %f50;
	mul.f64 	%fd6, %fd2, %fd13;
	add.s32 	%r76, %r13, %r74;
	shl.b32 	%r77, %r137, 1;
	add.s32 	%r78, %r77, %r73;
	add.s32 	%r79, %r137, %r134;
	mad.lo.s32 	%r29, %r76, %r78, %r79;
	mov.b32 	%r154, 0;
	@%p11 bra 	$L__BB4_19;
	mov.b32 	%r153, 0;
$L__BB4_18:
	ld.param.u32 	%r138, [_Z8gather2dP6float2S0_PfS1_iiffiiiiiib_param_8];
	ld.param.u64 	%rd47, [_Z8gather2dP6float2S0_PfS1_iiffiiiiiib_param_1];
	cvt.rn.f32.u32 	%f51, %r153;
	add.f32 	%f52, %f10, %f51;
	cvt.rzi.s32.f32 	%r81, %f52;
	cvt.rn.f32.s32 	%f53, %r81;
	shl.b32 	%r82, %r138, 1;
	cvt.rn.f32.s32 	%f54, %r82;
	div.rn.f32 	%f55, %f53, %f54;
	sub.f32 	%f56, %f55, %f2;
	mul.f32 	%f57, %f56, %f56;
	cvt.f64.f32 	%fd14, %f57;
	mul.f64 	%fd15, %fd1, %fd14;
	sub.f64 	%fd16, %fd15, %fd6;
	cvt.rn.f32.f64 	%f58, %fd16;
	mul.f32 	%f59, %f58, 0f3FB8AA3B;
	ex2.approx.f32 	%f60, %f59;
	cvt.f64.f32 	%fd17, %f60;
	mul.f64 	%fd18, %fd5, %fd17;
	add.s32 	%r83, %r29, %r81;
	cvt.rn.f32.f64 	%f61, %fd18;
	cvta.to.global.u64 	%rd13, %rd47;
	mul.wide.s32 	%rd14, %r83, 8;
	add.s64 	%rd15, %rd13, %rd14;
	mul.f32 	%f62, %f259, %f61;
	atom.global.add.f32 	%f63, [%rd15], %f62;
	mul.f32 	%f64, %f260, %f61;
	atom.global.add.f32 	%f65, [%rd15+4], %f64;
	add.s32 	%r84, %r153, 1;
	cvt.rn.f32.u32 	%f66, %r84;
	add.f32 	%f67, %f10, %f66;
	cvt.rzi.s32.f32 	%r85, %f67;
	cvt.rn.f32.s32 	%f68, %r85;
	div.rn.f32 	%f69, %f68, %f54;
	sub.f32 	%f70, %f69, %f2;
	mul.f32 	%f71, %f70, %f70;
	cvt.f64.f32 	%fd19, %f71;
	mul.f64 	%fd20, %fd1, %fd19;
	sub.f64 	%fd21, %fd20, %fd6;
	cvt.rn.f32.f64 	%f72, %fd21;
	mul.f32 	%f73, %f72, 0f3FB8AA3B;
	ex2.approx.f32 	%f74, %f73;
	cvt.f64.f32 	%fd22, %f74;
	mul.f64 	%fd23, %fd5, %fd22;
	add.s32 	%r86, %r29, %r85;
	cvt.rn.f32.f64 	%f75, %fd23;
	mul.wide.s32 	%rd16, %r86, 8;
	add.s64 	%rd17, %rd13, %rd16;
	mul.f32 	%f76, %f259, %f75;
	atom.global.add.f32 	%f77, [%rd17], %f76;
	mul.f32 	%f78, %f260, %f75;
	atom.global.add.f32 	%f79, [%rd17+4], %f78;
	add.s32 	%r87, %r153, 2;
	cvt.rn.f32.u32 	%f80, %r87;
	add.f32 	%f81, %f10, %f80;
	cvt.rzi.s32.f32 	%r88, %f81;
	cvt.rn.f32.s32 	%f82, %r88;
	div.rn.f32 	%f83, %f82, %f54;
	sub.f32 	%f84, %f83, %f2;
	mul.f32 	%f85, %f84, %f84;
	cvt.f64.f32 	%fd24, %f85;
	mul.f64 	%fd25, %fd1, %fd24;
	sub.f64 	%fd26, %fd25, %fd6;
	cvt.rn.f32.f64 	%f86, %fd26;
	mul.f32 	%f87, %f86, 0f3FB8AA3B;
	ex2.approx.f32 	%f88, %f87;
	cvt.f64.f32 	%fd27, %f88;
	mul.f64 	%fd28, %fd5, %fd27;
	add.s32 	%r89, %r29, %r88;
	cvt.rn.f32.f64 	%f89, %fd28;
	mul.wide.s32 	%rd18, %r89, 8;
	add.s64 	%rd19, %rd13, %rd18;
	mul.f32 	%f90, %f259, %f89;
	atom.global.add.f32 	%f91, [%rd19], %f90;
	mul.f32 	%f92, %f260, %f89;
	atom.global.add.f32 	%f93, [%rd19+4], %f92;
	add.s32 	%r90, %r153, 3;
	cvt.rn.f32.u32 	%f94, %r90;
	add.f32 	%f95, %f10, %f94;
	cvt.rzi.s32.f32 	%r91, %f95;
	cvt.rn.f32.s32 	%f96, %r91;
	div.rn.f32 	%f97, %f96, %f54;
	sub.f32 	%f98, %f97, %f2;
	mul.f32 	%f99, %f98, %f98;
	cvt.f64.f32 	%fd29, %f99;
	mul.f64 	%fd30, %fd1, %fd29;
	sub.f64 	%fd31, %fd30, %fd6;
	cvt.rn.f32.f64 	%f100, %fd31;
	mul.f32 	%f101, %f100, 0f3FB8AA3B;
	ex2.approx.f32 	%f102, %f101;
	cvt.f64.f32 	%fd32, %f102;
	mul.f64 	%fd33, %fd5, %fd32;
	add.s32 	%r92, %r29, %r91;
	cvt.rn.f32.f64 	%f103, %fd33;
	mul.wide.s32 	%rd20, %r92, 8;
	add.s64 	%rd21, %rd13, %rd20;
	mul.f32 	%f104, %f259, %f103;
	atom.global.add.f32 	%f105, [%rd21], %f104;
	mul.f32 	%f106, %f260, %f103;
	atom.global.add.f32 	%f107, [%rd21+4], %f106;
	add.s32 	%r153, %r153, 4;
	setp.ne.s32 	%p12, %r153, %r27;
	mov.u32 	%r154, %r27;
	@%p12 bra 	$L__BB4_18;
$L__BB4_19:
	ld.param.u32 	%r139, [_Z8gather2dP6float2S0_PfS1_iiffiiiiiib_param_8];
	ld.param.u64 	%rd48, [_Z8gather2dP6float2S0_PfS1_iiffiiiiiib_param_1];
	setp.eq.s32 	%p13, %r26, 1;
	cvt.rn.f32.u32 	%f108, %r154;
	add.f32 	%f109, %f10, %f108;
	cvt.rzi.s32.f32 	%r93, %f109;
	cvt.rn.f32.s32 	%f110, %r93;
	shl.b32 	%r94, %r139, 1;
	cvt.rn.f32.s32 	%f111, %r94;
	div.rn.f32 	%f112, %f110, %f111;
	sub.f32 	%f113, %f112, %f2;
	mul.f32 	%f114, %f113, %f113;
	cvt.f64.f32 	%fd34, %f114;
	mul.f64 	%fd35, %fd1, %fd34;
	sub.f64 	%fd36, %fd35, %fd6;
	cvt.rn.f32.f64 	%f115, %fd36;
	mul.f32 	%f116, %f115, 0f3FB8AA3B;
	ex2.approx.f32 	%f117, %f116;
	cvt.f64.f32 	%fd37, %f117;
	mul.f64 	%fd38, %fd5, %fd37;
	add.s32 	%r95, %r29, %r93;
	cvt.rn.f32.f64 	%f118, %fd38;
	cvta.to.global.u64 	%rd22, %rd48;
	mul.wide.s32 	%rd23, %r95, 8;
	add.s64 	%rd24, %rd22, %rd23;
	mul.f32 	%f119, %f259, %f118;
	atom.global.add.f32 	%f120, [%rd24], %f119;
	mul.f32 	%f121, %f260, %f118;
	atom.global.add.f32 	%f122, [%rd24+4], %f121;
	@%p13 bra 	$L__BB4_21;
	ld.param.u32 	%r140, [_Z8gather2dP6float2S0_PfS1_iiffiiiiiib_param_8];
	ld.param.u64 	%rd49, [_Z8gather2dP6float2S0_PfS1_iiffiiiiiib_param_1];
	add.s32 	%r96, %r154, 1;
	cvt.rn.f32.u32 	%f123, %r96;
	add.f32 	%f124, %f10, %f123;
	cvt.rzi.s32.f32 	%r97, %f124;
	cvt.rn.f32.s32 	%f125, %r97;
	shl.b32 	%r98, %r140, 1;
	cvt.rn.f32.s32 	%f126, %r98;
	div.rn.f32 	%f127, %f125, %f126;
	sub.f32 	%f128, %f127, %f2;
	mul.f32 	%f129, %f128, %f128;
	cvt.f64.f32 	%fd39, %f129;
	mul.f64 	%fd40, %fd1, %fd39;
	sub.f64 	%fd41, %fd40, %fd6;
	cvt.rn.f32.f64 	%f130, %fd41;
	mul.f32 	%f131, %f130, 0f3FB8AA3B;
	ex2.approx.f32 	%f132, %f131;
	cvt.f64.f32 	%fd42, %f132;
	mul.f64 	%fd43, %fd5, %fd42;
	add.s32 	%r99, %r29, %r97;
	cvt.rn.f32.f64 	%f133, %fd43;
	cvta.to.global.u64 	%rd25, %rd49;
	mul.wide.s32 	%rd26, %r99, 8;
	add.s64 	%rd27, %rd25, %rd26;
	mul.f32 	%f134, %f259, %f133;
	atom.global.add.f32 	%f135, [%rd27], %f134;
	mul.f32 	%f136, %f260, %f133;
	atom.global.add.f32 	%f137, [%rd27+4], %f136;
	add.s32 	%r100, %r154, 2;
	cvt.rn.f32.u32 	%f138, %r100;
	add.f32 	%f139, %f10, %f138;
	cvt.rzi.s32.f32 	%r101, %f139;
	cvt.rn.f32.s32 	%f140, %r101;
	div.rn.f32 	%f141, %f140, %f126;
	sub.f32 	%f142, %f141, %f2;
	mul.f32 	%f143, %f142, %f142;
	cvt.f64.f32 	%fd44, %f143;
	mul.f64 	%fd45, %fd1, %fd44;
	sub.f64 	%fd46, %fd45, %fd6;
	cvt.rn.f32.f64 	%f144, %fd46;
	mul.f32 	%f145, %f144, 0f3FB8AA3B;
	ex2.approx.f32 	%f146, %f145;
	cvt.f64.f32 	%fd47, %f146;
	mul.f64 	%fd48, %fd5, %fd47;
	add.s32 	%r102, %r29, %r101;
	cvt.rn.f32.f64 	%f147, %fd48;
	mul.wide.s32 	%rd28, %r102, 8;
	add.s64 	%rd29, %rd25, %rd28;
	mul.f32 	%f148, %f259, %f147;
	atom.global.add.f32 	%f149, [%rd29], %f148;
	mul.f32 	%f150, %f260, %f147;
	atom.global.add.f32 	%f151, [%rd29+4], %f150;
$L__BB4_21:
	add.s32 	%r33, %r152, 1;
	setp.ne.s32 	%p14, %r152, %r25;
	mov.u32 	%r152, %r33;
	@%p14 bra 	$L__BB4_16;
$L__BB4_22:
	ld.param.s8 	%rs4, [_Z8gather2dP6float2S0_PfS1_iiffiiiiiib_param_14];
	setp.ne.s16 	%p19, %rs4, 0;
	@%p19 bra 	$L__BB4_24;
	st.global.v2.f32 	[%rd1], {%f259, %f260};
$L__BB4_24:
	ret;

}


// ===== COMPILED SASS (sm_100) =====

	.target	sm_100

	.elftype	@"ET_EXEC"


//--------------------- .note.nv.tkinfo           --------------------------
	.section	.note.nv.tkinfo,"",@"SHT_NOTE"
	.sectionflags	@"SHF_NOTE_NV_TKINFO"
	.tkinfo
        /*0018*/ 	.word	0x00000002
        /*0030*/ 	.string	""
        /*0030*/ 	.string	"ptxas"
        /*0030*/ 	.string	"Cuda compilation tools, release 13.0, V13.0.88"
        /*0030*/ 	.string	"Build cuda_13.0.r13.0/compiler.36424714_0"
        /*0030*/ 	.string	"-arch sm_100 -m 64 "



//--------------------- .note.nv.cuinfo           --------------------------
	.section	.note.nv.cuinfo,"",@"SHT_NOTE"
	.sectionflags	@"SHF_NOTE_NV_CUINFO"
        /*0018*/ 	.short	0x0002
        /*001a*/ 	.short	0x0064
        /*001c*/ 	.short	0x0082
	.zero		2


//--------------------- .nv.info                  --------------------------
	.section	.nv.info,"",@"SHT_CUDA_INFO"
	.align	4


	//----- nvinfo : EIATTR_REGCOUNT
	.align		4
        /*0000*/ 	.byte	0x04, 0x2f
        /*0002*/ 	.short	(.L_2 - .L_1)
	.align		4
.L_1:
        /*0004*/ 	.word	index@(_Z6take_xPfS_S_fiiiii)
        /*0008*/ 	.word	0x0000001e


	//----- nvinfo : EIATTR_FRAME_SIZE
	.align		4
.L_2:
        /*000c*/ 	.byte	0x04, 0x11
        /*000e*/ 	.short	(.L_4 - .L_3)
	.align		4
.L_3:
        /*0010*/ 	.word	index@($__internal_4_$__cuda_sm3x_div_rn_noftz_f32_slowpath)
        /*0014*/ 	.word	0x00000000


	//----- nvinfo : EIATTR_FRAME_SIZE
	.align		4
.L_4:
        /*0018*/ 	.byte	0x04, 0x11
        /*001a*/ 	.short	(.L_6 - .L_5)
	.align		4
.L_5:
        /*001c*/ 	.word	index@(_Z6take_xPfS_S_fiiiii)
        /*0020*/ 	.word	0x00000000


	//----- nvinfo : EIATTR_REGCOUNT
	.align		4
.L_6:
        /*0024*/ 	.byte	0x04, 0x2f
        /*0026*/ 	.short	(.L_8 - .L_7)
	.align		4
.L_7:
        /*0028*/ 	.word	index@(_Z8divker2dP6float2S0_iiiiiffb)
        /*002c*/ 	.word	0x00000015


	//----- nvinfo : EIATTR_FRAME_SIZE
	.align		4
.L_8:
        /*0030*/ 	.byte	0x04, 0x11
        /*0032*/ 	.short	(.L_10 - .L_9)
	.align		4
.L_9:
        /*0034*/ 	.word	index@($__internal_3_$__cuda_sm3x_div_rn_noftz_f32_slowpath)
        /*0038*/ 	.word	0x00000000


	//----- nvinfo : EIATTR_FRAME_SIZE
	.align		4
.L_10:
        /*003c*/ 	.byte	0x04, 0x11
        /*003e*/ 	.short	(.L_12 - .L_11)
	.align		4
.L_11:
        /*0040*/ 	.word	index@(_Z8divker2dP6float2S0_iiiiiffb)
        /*0044*/ 	.word	0x00000000


	//----- nvinfo : EIATTR_REGCOUNT
	.align		4
.L_12:
        /*0048*/ 	.byte	0x04, 0x2f
        /*004a*/ 	.short	(.L_14 - .L_13)
	.align		4
.L_13:
        /*004c*/ 	.word	index@(_Z11fftshiftc2dP6float2iii)
        /*0050*/ 	.word	0x0000000a


	//----- nvinfo : EIATTR_FRAME_SIZE
	.align		4
.L_14:
        /*0054*/ 	.byte	0x04, 0x11
        /*0056*/ 	.short	(.L_16 - .L_15)
	.align		4
.L_15:
        /*0058*/ 	.word	index@(_Z11fftshiftc2dP6float2iii)
        /*005c*/ 	.word	0x00000000


	//----- nvinfo : EIATTR_REGCOUNT
	.align		4
.L_16:
        /*0060*/ 	.byte	0x04, 0x2f
        /*0062*/ 	.short	(.L_18 - .L_17)
	.align		4
.L_17:
        /*0064*/ 	.word	index@(_Z6wrap2dP6float2iiiiib)
        /*0068*/ 	.word	0x00000018


	//----- nvinfo : EIATTR_FRAME_SIZE
	.align		4
.L_18:
        /*006c*/ 	.byte	0x04, 0x11
        /*006e*/ 	.short	(.L_20 - .L_19)
	.align		4
.L_19:
        /*0070*/ 	.word	index@(_Z6wrap2dP6float2iiiiib)
        /*0074*/ 	.word	0x00000000


	//----- nvinfo : EIATTR_REGCOUNT
	.align		4
.L_20:
        /*0078*/ 	.byte	0x04, 0x2f
        /*007a*/ 	.short	(.L_22 - .L_21)
	.align		4
.L_21:
        /*007c*/ 	.word	index@(_Z8gather2dP6float2S0_PfS1_iiffiiiiiib)
        /*0080*/ 	.word	0x00000020


	//----- nvinfo : EIATTR_FRAME_SIZE
	.align		4
.L_22:
        /*0084*/ 	.byte	0x04, 0x11
        /*0086*/ 	.short	(.L_24 - .L_23)
	.align		4
.L_23:
        /*0088*/ 	.word	index@($__internal_2_$__cuda_sm3x_div_rn_noftz_f32_slowpath)
        /*008c*/ 	.word	0x00000000


	//----- nvinfo : EIATTR_FRAME_SIZE
	.align		4
.L_24:
        /*0090*/ 	.byte	0x04, 0x11
        /*0092*/ 	.short	(.L_26 - .L_25)
	.align		4
.L_25:
        /*0094*/ 	.word	index@($__internal_1_$__cuda_sm20_sqrt_rn_f32_slowpath)
        /*0098*/ 	.word	0x00000000


	//----- nvinfo : EIATTR_FRAME_SIZE
	.align		4
.L_26:
        /*009c*/ 	.byte	0x04, 0x11
        /*009e*/ 	.short	(.L_28 - .L_27)
	.align		4
.L_27:
        /*00a0*/ 	.word	index@($__internal_0_$__cuda_sm20_div_rn_f64_full)
        /*00a4*/ 	.word	0x00000000


	//----- nvinfo : EIATTR_FRAME_SIZE
	.align		4
.L_28:
        /*00a8*/ 	.byte	0x04, 0x11
        /*00aa*/ 	.short	(.L_30 - .L_29)
	.align		4
.L_29:
        /*00ac*/ 	.word	index@(_Z8gather2dP6float2S0_PfS1_iiffiiiiiib)
        /*00b0*/ 	.word	0x00000000


	//----- nvinfo : EIATTR_MIN_STACK_SIZE
	.align		4
.L_30:
        /*00b4*/ 	.byte	0x04, 0x12
        /*00b6*/ 	.short	(.L_32 - .L_31)
	.align		4
.L_31:
        /*00b8*/ 	.word	index@(_Z8gather2dP6float2S0_PfS1_iiffiiiiiib)
        /*00bc*/ 	.word	0x00000000


	//----- nvinfo : EIATTR_MIN_STACK_SIZE
	.align		4
.L_32:
        /*00c0*/ 	.byte	0x04, 0x12
        /*00c2*/ 	.short	(.L_34 - .L_33)
	.align		4
.L_33:
        /*00c4*/ 	.word	index@(_Z6wrap2dP6float2iiiiib)
        /*00c8*/ 	.word	0x00000000


	//----- nvinfo : EIATTR_MIN_STACK_SIZE
	.align		4
.L_34:
        /*00cc*/ 	.byte	0x04, 0x12
        /*00ce*/ 	.short	(.L_36 - .L_35)
	.align		4
.L_35:
        /*00d0*/ 	.word	index@(_Z11fftshiftc2dP6float2iii)
        /*00d4*/ 	.word	0x00000000


	//----- nvinfo : EIATTR_MIN_STACK_SIZE
	.align		4
.L_36:
        /*00d8*/ 	.byte	0x04, 0x12
        /*00da*/ 	.short	(.L_38 - .L_37)
	.align		4
.L_37:
        /*00dc*/ 	.word	index@(_Z8divker2dP6float2S0_iiiiiffb)
        /*00e0*/ 	.word	0x00000000


	//----- nvinfo : EIATTR_MIN_STACK_SIZE
	.align		4
.L_38:
        /*00e4*/ 	.byte	0x04, 0x12
        /*00e6*/ 	.short	(.L_40 - .L_39)
	.align		4
.L_39:
        /*00e8*/ 	.word	index@(_Z6take_xPfS_S_fiiiii)
        /*00ec*/ 	.word	0x00000000
.L_40:


//--------------------- .nv.compat                --------------------------
	.section	.nv.compat,"",@"SHT_CUDA_COMPAT_INFO"
	.align	4
        /*0000*/ 	.byte	0x02, 0x09, 0x00, 0x00, 0x02, 0x02, 0x01, 0x00, 0x02, 0x05, 0x05, 0x00, 0x03, 0x07, 0x01, 0x01
        /*0010*/ 	.byte	0x02, 0x03, 0x00, 0x00, 0x02, 0x06, 0x01, 0x00, 0x04, 0x0b, 0x08, 0x00, 0x01, 0x00, 0x00, 0x00
        /*0020*/ 	.byte	0x00, 0x00, 0x00, 0x00


//--------------------- .nv.info._Z8gather2dP6float2S0_PfS1_iiffiiiiiib --------------------------
	.section	.nv.info._Z8gather2dP6float2S0_PfS1_iiffiiiiiib,"",@"SHT_CUDA_INFO"
	.sectionflags	@""
	.align	4


	//----- nvinfo : EIATTR_CUDA_API_VERSION
	.align		4
        /*0000*/ 	.byte	0x04, 0x37
        /*0002*/ 	.short	(.L_42 - .L_41)
.L_41:
        /*0004*/ 	.word	0x00000082


	//----- nvinfo : EIATTR_KPARAM_INFO
	.align		4
.L_42:
        /*0008*/ 	.byte	0x04, 0x17
        /*000a*/ 	.short	(.L_44 - .L_43)
.L_43:
        /*000c*/ 	.word	0x00000000
        /*0010*/ 	.short	0x000e
        /*0012*/ 	.short	0x0048
        /*0014*/ 	.byte	0x00, 0xf0, 0x05, 0x00


	//----- nvinfo : EIATTR_KPARAM_INFO
	.align		4
.L_44:
        /*0018*/ 	.byte	0x04, 0x17
        /*001a*/ 	.short	(.L_46 - .L_45)
.L_45:
        /*001c*/ 	.word	0x00000000
        /*0020*/ 	.short	0x000d
        /*0022*/ 	.short	0x0044
        /*0024*/ 	.byte	0x00, 0xf0, 0x11, 0x00


	//----- nvinfo : EIATTR_KPARAM_INFO
	.align		4
.L_46:
        /*0028*/ 	.byte	0x04, 0x17
        /*002a*/ 	.short	(.L_48 - .L_47)
.L_47:
        /*002c*/ 	.word	0x00000000
        /*0030*/ 	.short	0x000c
        /*0032*/ 	.short	0x0040
        /*0034*/ 	.byte	0x00, 0xf0, 0x11, 0x00


	//----- nvinfo : EIATTR_KPARAM_INFO
	.align		4
.L_48:
        /*0038*/ 	.byte	0x04, 0x17
        /*003a*/ 	.short	(.L_50 - .L_49)
.L_49:
        /*003c*/ 	.word	0x00000000
        /*0040*/ 	.short	0x000b
        /*0042*/ 	.short	0x003c
        /*0044*/ 	.byte	0x00, 0xf0, 0x11, 0x00


	//----- nvinfo : EIATTR_KPARAM_INFO
	.align		4
.L_50:
        /*0048*/ 	.byte	0x04, 0x17
        /*004a*/ 	.short	(.L_52 - .L_51)
.L_51:
        /*004c*/ 	.word	0x00000000
        /*0050*/ 	.short	0x000a
        /*0052*/ 	.short	0x0038
        /*0054*/ 	.byte	0x00, 0xf0, 0x11, 0x00


	//----- nvinfo : EIATTR_KPARAM_INFO
	.align		4
.L_52:
        /*0058*/ 	.byte	0x04, 0x17
        /*005a*/ 	.short	(.L_54 - .L_53)
.L_53:
        /*005c*/ 	.word	0x00000000
        /*0060*/ 	.short	0x0009
        /*0062*/ 	.short	0x0034
        /*0064*/ 	.byte	0x00, 0xf0, 0x11, 0x00


	//----- nvinfo : EIATTR_KPARAM_INFO
	.align		4
.L_54:
        /*0068*/ 	.byte	0x04, 0x17
        /*006a*/ 	.short	(.L_56 - .L_55)
.L_55:
        /*006c*/ 	.word	0x00000000
        /*0070*/ 	.short	0x0008
        /*0072*/ 	.short	0x0030
        /*0074*/ 	.byte	0x00, 0xf0, 0x11, 0x00


	//----- nvinfo : EIATTR_KPARAM_INFO
	.align		4
.L_56:
        /*0078*/ 	.byte	0x04, 0x17
        /*007a*/ 	.short	(.L_58 - .L_57)
.L_57:
        /*007c*/ 	.word	0x00000000
        /*0080*/ 	.short	0x0007
        /*0082*/ 	.short	0x002c
        /*0084*/ 	.byte	0x00, 0xf0, 0x11, 0x00


	//----- nvinfo : EIATTR_KPARAM_INFO
	.align		4
.L_58:
        /*0088*/ 	.byte	0x04, 0x17
        /*008a*/ 	.short	(.L_60 - .L_59)
.L_59:
        /*008c*/ 	.word	0x00000000
        /*0090*/ 	.short	0x0006
        /*0092*/ 	.short	0x0028
        /*0094*/ 	.byte	0x00, 0xf0, 0x11, 0x00


	//----- nvinfo : EIATTR_KPARAM_INFO
	.align		4
.L_60:
        /*0098*/ 	.byte	0x04, 0x17
        /*009a*/ 	.short	(.L_62 - .L_61)
.L_61:
        /*009c*/ 	.word	0x00000000
        /*00a0*/ 	.short	0x0005
        /*00a2*/ 	.short	0x0024
        /*00a4*/ 	.byte	0x00, 0xf0, 0x11, 0x00


	//----- nvinfo : EIATTR_KPARAM_INFO
	.align		4
.L_62:
        /*00a8*/ 	.byte	0x04, 0x17
        /*00aa*/ 	.short	(.L_64 - .L_63)
.L_63:
        /*00ac*/ 	.word	0x00000000
        /*00b0*/ 	.short	0x0004
        /*00b2*/ 	.short	0x0020
        /*00b4*/ 	.byte	0x00, 0xf0, 0x11, 0x00


	//----- nvinfo : EIATTR_KPARAM_INFO
	.align		4
.L_64:
        /*00b8*/ 	.byte	0x04, 0x17
        /*00ba*/ 	.short	(.L_66 - .L_65)
.L_65:
        /*00bc*/ 	.word	0x00000000
        /*00c0*/ 	.short	0x0003
        /*00c2*/ 	.short	0x0018
        /*00c4*/ 	.byte	0x00, 0xf5, 0x21, 0x00


	//----- nvinfo : EIATTR_KPARAM_INFO
	.align		4
.L_66:
        /*00c8*/ 	.byte	0x04, 0x17
        /*00ca*/ 	.short	(.L_68 - .L_67)
.L_67:
        /*00cc*/ 	.word	0x00000000
        /*00d0*/ 	.short	0x0002
        /*00d2*/ 	.short	0x0010
        /*00d4*/ 	.byte	0x00, 0xf5, 0x21, 0x00


	//----- nvinfo : EIATTR_KPARAM_INFO
	.align		4
.L_68:
        /*00d8*/ 	.byte	0x04, 0x17
        /*00da*/ 	.short	(.L_70 - .L_69)
.L_69:
        /*00dc*/ 	.word	0x00000000
        /*00e0*/ 	.short	0x0001
        /*00e2*/ 	.short	0x0008
        /*00e4*/ 	.byte	0x00, 0xf5, 0x21, 0x00


	//----- nvinfo : EIATTR_KPARAM_INFO
	.align		4
.L_70:
        /*00e8*/ 	.byte	0x04, 0x17
        /*00ea*/ 	.short	(.L_72 - .L_71)
.L_71:
        /*00ec*/ 	.word	0x00000000
        /*00f0*/ 	.short	0x0000
        /*00f2*/ 	.short	0x0000
        /*00f4*/ 	.byte	0x00, 0xf5, 0x21, 0x00


	//----- nvinfo : EIATTR_SPARSE_MMA_MASK
	.align		4
.L_72:
        /*00f8*/ 	.byte	0x03, 0x50
        /*00fa*/ 	.short	0x0000


	//----- nvinfo : EIATTR_MAXREG_COUNT
	.align		4
        /*00fc*/ 	.byte	0x03, 0x1b
        /*00fe*/ 	.short	0x00ff


	//----- nvinfo : EIATTR_MERCURY_ISA_VERSION
	.align		4
        /*0100*/ 	.byte	0x03, 0x5f
        /*0102*/ 	.short	0x0101


	//----- nvinfo : EIATTR_VRC_CTA_INIT_COUNT
	.align		4
        /*0104*/ 	.byte	0x02, 0x4a
	.zero		1
	.zero		1


	//----- nvinfo : EIATTR_EXIT_INSTR_OFFSETS
	.align		4
        /*0108*/ 	.byte	0x04, 0x1c
        /*010a*/ 	.short	(.L_74 - .L_73)


	//   ....[0]....
.L_73:
        /*010c*/ 	.word	0x00000120


	//   ....[1]....
        /*0110*/ 	.word	0x00003640


	//   ....[2]....
        /*0114*/ 	.word	0x00003670


	//----- nvinfo : EIATTR_CRS_STACK_SIZE
	.align		4
.L_74:
        /*0118*/ 	.byte	0x04, 0x1e
        /*011a*/ 	.short	(.L_76 - .L_75)
.L_75:
        /*011c*/ 	.word	0x00000000


	//----- nvinfo : EIATTR_CBANK_PARAM_SIZE
	.align		4
.L_76:
        /*0120*/ 	.byte	0x03, 0x19
        /*0122*/ 	.short	0x0049


	//----- nvinfo : EIATTR_PARAM_CBANK
	.align		4
        /*0124*/ 	.byte	0x04, 0x0a
        /*0126*/ 	.short	(.L_78 - .L_77)
	.align		4
.L_77:
        /*0128*/ 	.word	index@(.nv.constant0._Z8gather2dP6float2S0_PfS1_iiffiiiiiib)
        /*012c*/ 	.short	0x0380
        /*012e*/ 	.short	0x0049


	//----- nvinfo : EIATTR_SW_WAR
	.align		4
.L_78:
        /*0130*/ 	.byte	0x04, 0x36
        /*0132*/ 	.short	(.L_80 - .L_79)
.L_79:
        /*0134*/ 	.word	0x00000008
.L_80:


//--------------------- .nv.info._Z6wrap2dP6float2iiiiib --------------------------
	.section	.nv.info._Z6wrap2dP6float2iiiiib,"",@"SHT_CUDA_INFO"
	.sectionflags	@""
	.align	4


	//----- nvinfo : EIATTR_CUDA_API_VERSION
	.align		4
        /*0000*/ 	.byte	0x04, 0x37
        /*0002*/ 	.short	(.L_82 - .L_81)
.L_81:
        /*0004*/ 	.word	0x00000082


	//----- nvinfo : EIATTR_KPARAM_INFO
	.align		4
.L_82:
        /*0008*/ 	.byte	0x04, 0x17
        /*000a*/ 	.short	(.L_84 - .L_83)
.L_83:
        /*000c*/ 	.word	0x00000000
        /*0010*/ 	.short	0x0006
        /*0012*/ 	.short	0x001c
        /*0014*/ 	.byte	0x00, 0xf0, 0x05, 0x00


	//----- nvinfo : EIATTR_KPARAM_INFO
	.align		4
.L_84:
        /*0018*/ 	.byte	0x04, 0x17
        /*001a*/ 	.short	(.L_86 - .L_85)
.L_85:
        /*001c*/ 	.word	0x00000000
        /*0020*/ 	.short	0x0005
        /*0022*/ 	.short	0x0018
        /*0024*/ 	.byte	0x00, 0xf0, 0x11, 0x00


	//----- nvinfo : EIATTR_KPARAM_INFO
	.align		4
.L_86:
        /*0028*/ 	.byte	0x04, 0x17
        /*002a*/ 	.short	(.L_88 - .L_87)
.L_87:
        /*002c*/ 	.word	0x00000000
        /*0030*/ 	.short	0x0004
        /*0032*/ 	.short	0x0014
        /*0034*/ 	.byte	0x00, 0xf0, 0x11, 0x00


	//----- nvinfo : EIATTR_KPARAM_INFO
	.align		4
.L_88:
        /*0038*/ 	.byte	0x04, 0x17
        /*003a*/ 	.short	(.L_90 - .L_89)
.L_89:
        /*003c*/ 	.word	0x00000000
        /*0040*/ 	.short	0x0003
        /*0042*/ 	.short	0x0010
        /*0044*/ 	.byte	0x00, 0xf0, 0x11, 0x00


	//----- nvinfo : EIATTR_KPARAM_INFO
	.align		4
.L_90:
        /*0048*/ 	.byte	0x04, 0x17
        /*004a*/ 	.short	(.L_92 - .L_91)
.L_91:
        /*004c*/ 	.word	0x00000000
        /*0050*/ 	.short	0x0002
        /*0052*/ 	.short	0x000c
        /*0054*/ 	.byte	0x00, 0xf0, 0x11, 0x00


	//----- nvinfo : EIATTR_KPARAM_INFO
	.align		4
.L_92:
        /*0058*/ 	.byte	0x04, 0x17
        /*005a*/ 	.short	(.L_94 - .L_93)
.L_93:
        /*005c*/ 	.word	0x00000000
        /*0060*/ 	.short	0x0001
        /*0062*/ 	.short	0x0008
        /*0064*/ 	.byte	0x00, 0xf0, 0x11, 0x00


	//----- nvinfo : EIATTR_KPARAM_INFO
	.align		4
.L_94:
        /*0068*/ 	.byte	0x04, 0x17
        /*006a*/ 	.short	(.L_96 - .L_95)
.L_95:
        /*006c*/ 	.word	0x00000000
        /*0070*/ 	.short	0x0000
        /*0072*/ 	.short	0x0000
        /*0074*/ 	.byte	0x00, 0xf5, 0x21, 0x00


	//----- nvinfo : EIATTR_SPARSE_MMA_MASK
	.align		4
.L_96:
        /*0078*/ 	.byte	0x03, 0x50
        /*007a*/ 	.short	0x0000


	//----- nvinfo : EIATTR_MAXREG_COUNT
	.align		4
        /*007c*/ 	.byte	0x03, 0x1b
        /*007e*/ 	.short	0x00ff


	//----- nvinfo : EIATTR_MERCURY_ISA_VERSION
	.align		4
        /*0080*/ 	.byte	0x03, 0x5f
        /*0082*/ 	.short	0x0101


	//----- nvinfo : EIATTR_VRC_CTA_INIT_COUNT
	.align		4
        /*0084*/ 	.byte	0x02, 0x4a
	.zero		1
	.zero		1


	//----- nvinfo : EIATTR_EXIT_INSTR_OFFSETS
	.align		4
        /*0088*/ 	.byte	0x04, 0x1c
        /*008a*/ 	.short	(.L_98 - .L_97)


	//   ....[0]....
.L_97:
        /*008c*/ 	.word	0x00000170


	//   ....[1]....
        /*0090*/ 	.word	0x000001e0


	//   ....[2]....
        /*0094*/ 	.word	0x00000620


	//   ....[3]....
        /*0098*/ 	.word	0x000006a0


	//----- nvinfo : EIATTR_CBANK_PARAM_SIZE
	.align		4
.L_98:
        /*009c*/ 	.byte	0x03, 0x19
        /*009e*/ 	.short	0x001d


	//----- nvinfo : EIATTR_PARAM_CBANK
	.align		4
        /*00a0*/ 	.byte	0x04, 0x0a
        /*00a2*/ 	.short	(.L_100 - .L_99)
	.align		4
.L_99:
        /*00a4*/ 	.word	index@(.nv.constant0._Z6wrap2dP6float2iiiiib)
        /*00a8*/ 	.short	0x0380
        /*00aa*/ 	.short	0x001d


	//----- nvinfo : EIATTR_SW_WAR
	.align		4
.L_100:
        /*00ac*/ 	.byte	0x04, 0x36
        /*00ae*/ 	.short	(.L_102 - .L_101)
.L_101:
        /*00b0*/ 	.word	0x00000008
.L_102:


//--------------------- .nv.info._Z11fftshiftc2dP6float2iii --------------------------
	.section	.nv.info._Z11fftshiftc2dP6float2iii,"",@"SHT_CUDA_INFO"
	.sectionflags	@""
	.align	4


	//----- nvinfo : EIATTR_CUDA_API_VERSION
	.align		4
        /*0000*/ 	.byte	0x04, 0x37
        /*0002*/ 	.short	(.L_104 - .L_103)
.L_103:
        /*0004*/ 	.word	0x00000082


	//----- nvinfo : EIATTR_KPARAM_INFO
	.align		4
.L_104:
        /*0008*/ 	.byte	0x04, 0x17
        /*000a*/ 	.short	(.L_106 - .L_105)
.L_105:
        /*000c*/ 	.word	0x00000000
        /*0010*/ 	.short	0x0003
        /*0012*/ 	.short	0x0010
        /*0014*/ 	.byte	0x00, 0xf0, 0x11, 0x00


	//----- nvinfo : EIATTR_KPARAM_INFO
	.align		4
.L_106:
        /*0018*/ 	.byte	0x04, 0x17
        /*001a*/ 	.short	(.L_108 - .L_107)
.L_107:
        /*001c*/ 	.word	0x00000000
        /*0020*/ 	.short	0x0002
        /*0022*/ 	.short	0x000c
        /*0024*/ 	.byte	0x00, 0xf0, 0x11, 0x00


	//----- nvinfo : EIATTR_KPARAM_INFO
	.align		4
.L_108:
        /*0028*/ 	.byte	0x04, 0x17
        /*002a*/ 	.short	(.L_110 - .L_109)
.L_109:
        /*002c*/ 	.word	0x00000000
        /*0030*/ 	.short	0x0001
        /*0032*/ 	.short	0x0008
        /*0034*/ 	.byte	0x00, 0xf0, 0x11, 0x00


	//----- nvinfo : EIATTR_KPARAM_INFO
	.align		4
.L_110:
        /*0038*/ 	.byte	0x04, 0x17
        /*003a*/ 	.short	(.L_112 - .L_111)
.L_111:
        /*003c*/ 	.word	0x00000000
        /*0040*/ 	.short	0x0000
        /*0042*/ 	.short	0x0000
        /*0044*/ 	.byte	0x00, 0xf5, 0x21, 0x00


	//----- nvinfo : EIATTR_SPARSE_MMA_MASK
	.align		4
.L_112:
        /*0048*/ 	.byte	0x03, 0x50
        /*004a*/ 	.short	0x0000


	//----- nvinfo : EIATTR_MAXREG_COUNT
	.align		4
        /*004c*/ 	.byte	0x03, 0x1b
        /*004e*/ 	.short	0x00ff


	//----- nvinfo : EIATTR_MERCURY_ISA_VERSION
	.align		4
        /*0050*/ 	.byte	0x03, 0x5f
        /*0052*/ 	.short	0x0101


	//----- nvinfo : EIATTR_VRC_CTA_INIT_COUNT
	.align		4
        /*0054*/ 	.byte	0x02, 0x4a
	.zero		1
	.zero		1


	//----- nvinfo : EIATTR_EXIT_INSTR_OFFSETS
	.align		4
        /*0058*/ 	.byte	0x04, 0x1c
        /*005a*/ 	.short	(.L_114 - .L_113)


	//   ....[0]....
.L_113:
        /*005c*/ 	.word	0x00000120


	//   ....[1]....
        /*0060*/ 	.word	0x00000270


	//----- nvinfo : EIATTR_CBANK_PARAM_SIZE
	.align		4
.L_114:
        /*0064*/ 	.byte	0x03, 0x19
        /*0066*/ 	.short	0x0014


	//----- nvinfo : EIATTR_PARAM_CBANK
	.align		4
        /*0068*/ 	.byte	0x04, 0x0a
        /*006a*/ 	.short	(.L_116 - .L_115)
	.align		4
.L_115:
        /*006c*/ 	.word	index@(.nv.constant0._Z11fftshiftc2dP6float2iii)
        /*0070*/ 	.short	0x0380
        /*0072*/ 	.short	0x0014


	//----- nvinfo : EIATTR_SW_WAR
	.align		4
.L_116:
        /*0074*/ 	.byte	0x04, 0x36
        /*0076*/ 	.short	(.L_118 - .L_117)
.L_117:
        /*0078*/ 	.word	0x00000008
.L_118:


//--------------------- .nv.info._Z8divker2dP6float2S0_iiiiiffb --------------------------
	.section	.nv.info._Z8divker2dP6float2S0_iiiiiffb,"",@"SHT_CUDA_INFO"
	.sectionflags	@""
	.align	4


	//----- nvinfo : EIATTR_CUDA_API_VERSION
	.align		4
        /*0000*/ 	.byte	0x04, 0x37
        /*0002*/ 	.short	(.L_120 - .L_119)
.L_119:
        /*0004*/ 	.word	0x00000082


	//----- nvinfo : EIATTR_KPARAM_INFO
	.align		4
.L_120:
        /*0008*/ 	.byte	0x04, 0x17
        /*000a*/ 	.short	(.L_122 - .L_121)
.L_121:
        /*000c*/ 	.word	0x00000000
        /*0010*/ 	.short	0x0009
        /*0012*/ 	.short	0x002c
        /*0014*/ 	.byte	0x00, 0xf0, 0x05, 0x00


	//----- nvinfo : EIATTR_KPARAM_INFO
	.align		4
.L_122:
        /*0018*/ 	.byte	0x04, 0x17
        /*001a*/ 	.short	(.L_124 - .L_123)
.L_123:
        /*001c*/ 	.word	0x00000000
        /*0020*/ 	.short	0x0008
        /*0022*/ 	.short	0x0028
        /*0024*/ 	.byte	0x00, 0xf0, 0x11, 0x00


	//----- nvinfo : EIATTR_KPARAM_INFO
	.align		4
.L_124:
        /*0028*/ 	.byte	0x04, 0x17
        /*002a*/ 	.short	(.L_126 - .L_125)
.L_125:
        /*002c*/ 	.word	0x00000000
        /*0030*/ 	.short	0x0007
        /*0032*/ 	.short	0x0024
        /*0034*/ 	.byte	0x00, 0xf0, 0x11, 0x00


	//----- nvinfo : EIATTR_KPARAM_INFO
	.align		4
.L_126:
        /*0038*/ 	.byte	0x04, 0x17
        /*003a*/ 	.short	(.L_128 - .L_127)
.L_127:
        /*003c*/ 	.word	0x00000000
        /*0040*/ 	.short	0x0006
        /*0042*/ 	.short	0x0020
        /*0044*/ 	.byte	0x00, 0xf0, 0x11, 0x00


	//----- nvinfo : EIATTR_KPARAM_INFO
	.align		4
.L_128:
        /*0048*/ 	.byte	0x04, 0x17
        /*004a*/ 	.short	(.L_130 - .L_129)
.L_129:
        /*004c*/ 	.word	0x00000000
        /*0050*/ 	.short	0x0005
        /*0052*/ 	.short	0x001c
        /*0054*/ 	.byte	0x00, 0xf0, 0x11, 0x00


	//----- nvinfo : EIATTR_KPARAM_INFO
	.align		4
.L_130:
        /*0058*/ 	.byte	0x04, 0x17
        /*005a*/ 	.short	(.L_132 - .L_131)
.L_131:
        /*005c*/ 	.word	0x00000000
        /*0060*/ 	.short	0x0004
        /*0062*/ 	.short	0x0018
        /*0064*/ 	.byte	0x00, 0xf0, 0x11, 0x00


	//----- nvinfo : EIATTR_KPARAM_INFO
	.align		4
.L_132:
        /*0068*/ 	.byte	0x04, 0x17
        /*006a*/ 	.short	(.L_134 - .L_133)
.L_133:
        /*006c*/ 	.word	0x00000000
        /*0070*/ 	.short	0x0003
        /*0072*/ 	.short	0x0014
        /*0074*/ 	.byte	0x00, 0xf0, 0x11, 0x00


	//----- nvinfo : EIATTR_KPARAM_INFO
	.align		4
.L_134:
        /*0078*/ 	.byte	0x04, 0x17
        /*007a*/ 	.short	(.L_136 - .L_135)
.L_135:
        /*007c*/ 	.word	0x00000000
        /*0080*/ 	.short	0x0002
        /*0082*/ 	.short	0x0010
        /*0084*/ 	.byte	0x00, 0xf0, 0x11, 0x00


	//----- nvinfo : EIATTR_KPARAM_INFO
	.align		4
.L_136:
        /*0088*/ 	.byte	0x04, 0x17
        /*008a*/ 	.short	(.L_138 - .L_137)
.L_137:
        /*008c*/ 	.word	0x00000000
        /*0090*/ 	.short	0x0001
        /*0092*/ 	.short	0x0008
        /*0094*/ 	.byte	0x00, 0xf5, 0x21, 0x00


	//----- nvinfo : EIATTR_KPARAM_INFO
	.align		4
.L_138:
        /*0098*/ 	.byte	0x04, 0x17
        /*009a*/ 	.short	(.L_140 - .L_139)
.L_139:
        /*009c*/ 	.word	0x00000000
        /*00a0*/ 	.short	0x0000
        /*00a2*/ 	.short	0x0000
        /*00a4*/ 	.byte	0x00, 0xf5, 0x21, 0x00


	//----- nvinfo : EIATTR_SPARSE_MMA_MASK
	.align		4
.L_140:
        /*00a8*/ 	.byte	0x03, 0x50
        /*00aa*/ 	.short	0x0000


	//----- nvinfo : EIATTR_MAXREG_COUNT
	.align		4
        /*00ac*/ 	.byte	0x03, 0x1b
        /*00ae*/ 	.short	0x00ff


	//----- nvinfo : EIATTR_MERCURY_ISA_VERSION
	.align		4
        /*00b0*/ 	.byte	0x03, 0x5f
        /*00b2*/ 	.short	0x0101


	//----- nvinfo : EIATTR_VRC_CTA_INIT_COUNT
	.align		4
        /*00b4*/ 	.byte	0x02, 0x4a
	.zero		1
	.zero		1


	//----- nvinfo : EIATTR_EXIT_INSTR_OFFSETS
	.align		4
        /*00b8*/ 	.byte	0x04, 0x1c
        /*00ba*/ 	.short	(.L_142 - .L_141)


	//   ....[0]....
.L_141:
        /*00bc*/ 	.word	0x00000120


	//   ....[1]....
        /*00c0*/ 	.word	0x00000790


	//   ....[2]....
        /*00c4*/ 	.word	0x00000bb0


	//----- nvinfo : EIATTR_CRS_STACK_SIZE
	.align		4
.L_142:
        /*00c8*/ 	.byte	0x04, 0x1e
        /*00ca*/ 	.short	(.L_144 - .L_143)
.L_143:
        /*00cc*/ 	.word	0x00000000


	//----- nvinfo : EIATTR_CBANK_PARAM_SIZE
	.align		4
.L_144:
        /*00d0*/ 	.byte	0x03, 0x19
        /*00d2*/ 	.short	0x002d


	//----- nvinfo : EIATTR_PARAM_CBANK
	.align		4
        /*00d4*/ 	.byte	0x04, 0x0a
        /*00d6*/ 	.short	(.L_146 - .L_145)
	.align		4
.L_145:
        /*00d8*/ 	.word	index@(.nv.constant0._Z8divker2dP6float2S0_iiiiiffb)
        /*00dc*/ 	.short	0x0380
        /*00de*/ 	.short	0x002d


	//----- nvinfo : EIATTR_SW_WAR
	.align		4
.L_146:
        /*00e0*/ 	.byte	0x04, 0x36
        /*00e2*/ 	.short	(.L_148 - .L_147)
.L_147:
        /*00e4*/ 	.word	0x00000008
.L_148:


//--------------------- .nv.info._Z6take_xPfS_S_fiiiii --------------------------
	.section	.nv.info._Z6take_xPfS_S_fiiiii,"",@"SHT_CUDA_INFO"
	.sectionflags	@""
	.align	4


	//----- nvinfo : EIATTR_CUDA_API_VERSION
	.align		4
        /*0000*/ 	.byte	0x04, 0x37
        /*0002*/ 	.short	(.L_150 - .L_149)
.L_149:
        /*0004*/ 	.word	0x00000082


	//----- nvinfo : EIATTR_KPARAM_INFO
	.align		4
.L_150:
        /*0008*/ 	.byte	0x04, 0x17
        /*000a*/ 	.short	(.L_152 - .L_151)
.L_151:
        /*000c*/ 	.word	0x00000000
        /*0010*/ 	.short	0x0008
        /*0012*/ 	.short	0x002c
        /*0014*/ 	.byte	0x00, 0xf0, 0x11, 0x00


	//----- nvinfo : EIATTR_KPARAM_INFO
	.align		4
.L_152:
        /*0018*/ 	.byte	0x04, 0x17
        /*001a*/ 	.short	(.L_154 - .L_153)
.L_153:
        /*001c*/ 	.word	0x00000000
        /*0020*/ 	.short	0x0007
        /*0022*/ 	.short	0x0028
        /*0024*/ 	.byte	0x00, 0xf0, 0x11, 0x00


	//----- nvinfo : EIATTR_KPARAM_INFO
	.align		4
.L_154:
        /*0028*/ 	.byte	0x04, 0x17
        /*002a*/ 	.short	(.L_156 - .L_155)
.L_155:
        /*002c*/ 	.word	0x00000000
        /*0030*/ 	.short	0x0006
        /*0032*/ 	.short	0x0024
        /*0034*/ 	.byte	0x00, 0xf0, 0x11, 0x00


	//----- nvinfo : EIATTR_KPARAM_INFO
	.align		4
.L_156:
        /*0038*/ 	.byte	0x04, 0x17
        /*003a*/ 	.short	(.L_158 - .L_157)
.L_157:
        /*003c*/ 	.word	0x00000000
        /*0040*/ 	.short	0x0005
        /*0042*/ 	.short	0x0020
        /*0044*/ 	.byte	0x00, 0xf0, 0x11, 0x00


	//----- nvinfo : EIATTR_KPARAM_INFO
	.align		4
.L_158:
        /*0048*/ 	.byte	0x04, 0x17
        /*004a*/ 	.short	(.L_160 - .L_159)
.L_159:
        /*004c*/ 	.word	0x00000000
        /*0050*/ 	.short	0x0004
        /*0052*/ 	.short	0x001c
        /*0054*/ 	.byte	0x00, 0xf0, 0x11, 0x00


	//----- nvinfo : EIATTR_KPARAM_INFO
	.align		4
.L_160:
        /*0058*/ 	.byte	0x04, 0x17
        /*005a*/ 	.short	(.L_162 - .L_161)
.L_161:
        /*005c*/ 	.word	0x00000000
        /*0060*/ 	.short	0x0003
        /*0062*/ 	.short	0x0018
        /*0064*/ 	.byte	0x00, 0xf0, 0x11, 0x00


	//----- nvinfo : EIATTR_KPARAM_INFO
	.align		4
.L_162:
        /*0068*/ 	.byte	0x04, 0x17
        /*006a*/ 	.short	(.L_164 - .L_163)
.L_163:
        /*006c*/ 	.word	0x00000000
        /*0070*/ 	.short	0x0002
        /*0072*/ 	.short	0x0010
        /*0074*/ 	.byte	0x00, 0xf5, 0x21, 0x00


	//----- nvinfo : EIATTR_KPARAM_INFO
	.align		4
.L_164:
        /*0078*/ 	.byte	0x04, 0x17
        /*007a*/ 	.short	(.L_166 - .L_165)
.L_165:
        /*007c*/ 	.word	0x00000000
        /*0080*/ 	.short	0x0001
        /*0082*/ 	.short	0x0008
        /*0084*/ 	.byte	0x00, 0xf5, 0x21, 0x00


	//----- nvinfo : EIATTR_KPARAM_INFO
	.align		4
.L_166:
        /*0088*/ 	.byte	0x04, 0x17
        /*008a*/ 	.short	(.L_168 - .L_167)
.L_167:
        /*008c*/ 	.word	0x00000000
        /*0090*/ 	.short	0x0000
        /*0092*/ 	.short	0x0000
        /*0094*/ 	.byte	0x00, 0xf5, 0x21, 0x00


	//----- nvinfo : EIATTR_SPARSE_MMA_MASK
	.align		4
.L_168:
        /*0098*/ 	.byte	0x03, 0x50
        /*009a*/ 	.short	0x0000


	//----- nvinfo : EIATTR_MAXREG_COUNT
	.align		4
        /*009c*/ 	.byte	0x03, 0x1b
        /*009e*/ 	.short	0x00ff


	//----- nvinfo : EIATTR_MERCURY_ISA_VERSION
	.align		4
        /*00a0*/ 	.byte	0x03, 0x5f
        /*00a2*/ 	.short	0x0101


	//----- nvinfo : EIATTR_VRC_CTA_INIT_COUNT
	.align		4
        /*00a4*/ 	.byte	0x02, 0x4a
	.zero		1
	.zero		1


	//----- nvinfo : EIATTR_EXIT_INSTR_OFFSETS
	.align		4
        /*00a8*/ 	.byte	0x04, 0x1c
        /*00aa*/ 	.short	(.L_170 - .L_169)


	//   ....[0]....
.L_169:
        /*00ac*/ 	.word	0x00000120


	//   ....[1]....
        /*00b0*/ 	.word	0x00003430


	//----- nvinfo : EIATTR_CRS_STACK_SIZE
	.align		4
.L_170:
        /*00b4*/ 	.byte	0x04, 0x1e
        /*00b6*/ 	.short	(.L_172 - .L_171)
.L_171:
        /*00b8*/ 	.word	0x00000000


	//----- nvinfo : EIATTR_CBANK_PARAM_SIZE
	.align		4
.L_172:
        /*00bc*/ 	.byte	0x03, 0x19
        /*00be*/ 	.short	0x0030


	//----- nvinfo : EIATTR_PARAM_CBANK
	.align		4
        /*00c0*/ 	.byte	0x04, 0x0a
        /*00c2*/ 	.short	(.L_174 - .L_173)
	.align		4
.L_173:
        /*00c4*/ 	.word	index@(.nv.constant0._Z6take_xPfS_S_fiiiii)
        /*00c8*/ 	.short	0x0380
        /*00ca*/ 	.short	0x0030


	//----- nvinfo : EIATTR_SW_WAR
	.align		4
.L_174:
        /*00cc*/ 	.byte	0x04, 0x36
        /*00ce*/ 	.short	(.L_176 - .L_175)
.L_175:
        /*00d0*/ 	.word	0x00000008
.L_176:


//--------------------- .nv.callgraph             --------------------------
	.section	.nv.callgraph,"",@"SHT_CUDA_CALLGRAPH"
	.align	4
	.sectionentsize	8
	.align		4
        /*0000*/ 	.word	0x00000000
	.align		4
        /*0004*/ 	.word	0xffffffff
	.align		4
        /*0008*/ 	.word	0x00000000
	.align		4
        /*000c*/ 	.word	0xfffffffe
	.align		4
        /*0010*/ 	.word	0x00000000
	.align		4
        /*0014*/ 	.word	0xfffffffd
	.align		4
        /*0018*/ 	.word	0x00000000
	.align		4
        /*001c*/ 	.word	0xfffffffc


//--------------------- .nv.constant4             --------------------------
	.section	.nv.constant4,"a",@progbits
	.align	8
	.align		8
.nv.constant4:
        /*0000*/ 	.dword	__cudart_i2opi_f


//--------------------- .text._Z8gather2dP6float2S0_PfS1_iiffiiiiiib --------------------------
	.section	.text._Z8gather2dP6float2S0_PfS1_iiffiiiiiib,"ax",@progbits
	.align	128
        .global         _Z8gather2dP6float2S0_PfS1_iiffiiiiiib
        .type           _Z8gather2dP6float2S0_PfS1_iiffiiiiiib,@function
        .size           _Z8gather2dP6float2S0_PfS1_iiffiiiiiib,(.L_x_144 - _Z8gather2dP6float2S0_PfS1_iiffiiiiiib)
        .other          _Z8gather2dP6float2S0_PfS1_iiffiiiiiib,@"STO_CUDA_ENTRY STV_DEFAULT"
_Z8gather2dP6float2S0_PfS1_iiffiiiiiib:
.text._Z8gather2dP6float2S0_PfS1_iiffiiiiiib:
[----:B------:R-:W-:Y:S01]  /*0000*/  LDC R1, c[0x0][0x37c] ;  /* 0x0000df00ff017b82 */ /* 0x000fe20000000800 */
[----:B------:R-:W0:Y:S01]  /*0010*/  S2R R10, SR_CTAID.Y ;  /* 0x00000000000a7919 */ /* 0x000e220000002600 */
[----:B------:R-:W1:Y:S06]  /*0020*/  LDCU UR4, c[0x0][0x360] ;  /* 0x00006c00ff0477ac */ /* 0x000e6c0008000800 */
[----:B------:R-:W2:Y:S01]  /*0030*/  LDC R0, c[0x0][0x3bc] ;  /* 0x0000ef00ff007b82 */ /* 0x000ea20000000800 */
[----:B------:R-:W0:Y:S01]  /*0040*/  S2R R5, SR_TID.Y ;  /* 0x0000000000057919 */ /* 0x000e220000002200 */
[----:B------:R-:W0:Y:S01]  /*0050*/  LDCU UR5, c[0x0][0x364] ;  /* 0x00006c80ff0577ac */ /* 0x000e220008000800 */
[----:B------:R-:W1:Y:S01]  /*0060*/  S2R R3, SR_CTAID.X ;  /* 0x0000000000037919 */ /* 0x000e620000002500 */
[----:B------:R-:W3:Y:S01]  /*0070*/  LDCU.64 UR8, c[0x0][0x3c0] ;  /* 0x00007800ff0877ac */ /* 0x000ee20008000a00 */
[----:B------:R-:W1:Y:S01]  /*0080*/  S2R R2, SR_TID.X ;  /* 0x0000000000027919 */ /* 0x000e620000002100 */
[----:B------:R-:W4:Y:S01]  /*0090*/  LDCU UR6, c[0x0][0x368] ;  /* 0x00006d00ff0677ac */ /* 0x000f220008000800 */
[----:B------:R-:W4:Y:S01]  /*00a0*/  S2R R9, SR_CTAID.Z ;  /* 0x0000000000097919 */ /* 0x000f220000002700 */
[----:B------:R-:W4:Y:S01]  /*00b0*/  S2R R4, SR_TID.Z ;  /* 0x0000000000047919 */ /* 0x000f220000002300 */
[----:B0-----:R-:W-:-:S05]  /*00c0*/  IMAD R10, R10, UR5, R5 ;  /* 0x000000050a0a7c24 */ /* 0x001fca000f8e0205 */
[----:B---3--:R-:W-:Y:S01]  /*00d0*/  ISETP.GE.AND P0, PT, R10, UR8, PT ;  /* 0x000000080a007c0c */ /* 0x008fe2000bf06270 */
[----:B-1----:R-:W-:-:S05]  /*00e0*/  IMAD R3, R3, UR4, R2 ;  /* 0x0000000403037c24 */ /* 0x002fca000f8e0202 */
[----:B--2---:R-:W-:Y:S01]  /*00f0*/  ISETP.GE.OR P0, PT, R3, R0, P0 ;  /* 0x000000000300720c */ /* 0x004fe20000706670 */
[----:B----4-:R-:W-:-:S05]  /*0100*/  IMAD R9, R9, UR6, R4 ;  /* 0x0000000609097c24 */ /* 0x010fca000f8e0204 */
[----:B------:R-:W-:-:S13]  /*0110*/  ISETP.GE.OR P0, PT, R9, UR9, P0 ;  /* 0x0000000909007c0c */ /* 0x000fda0008706670 */
[----:B------:R-:W-:Y:S05]  /*0120*/  @P0 EXIT ;  /* 0x000000000000094d */ /* 0x000fea0003800000 */
[----:B------:R-:W-:Y:S01]  /*0130*/  LEA.HI R2, R0, R0, RZ, 0x1 ;  /* 0x0000000000027211 */ /* 0x000fe200078f08ff */
[----:B------:R-:W0:Y:S01]  /*0140*/  LDCU.U8 UR4, c[0x0][0x3c8] ;  /* 0x00007900ff0477ac */ /* 0x000e220008000000 */
[----:B------:R-:W1:Y:S01]  /*0150*/  LDC.64 R14, c[0x0][0x380] ;  /* 0x0000e000ff0e7b82 */ /* 0x000e620000000a00 */
[----:B------:R-:W-:Y:S01]  /*0160*/  MOV R5, R10 ;  /* 0x0000000a00057202 */ /* 0x000fe20000000f00 */
[----:B------:R-:W-:Y:S01]  /*0170*/  IMAD.MOV.U32 R12, RZ, RZ, RZ ;  /* 0x000000ffff0c7224 */ /* 0x000fe200078e00ff */
[----:B------:R-:W-:Y:S01]  /*0180*/  SHF.R.S32.HI R4, RZ, 0x1, R2 ;  /* 0x00000001ff047819 */ /* 0x000fe20000011402 */
[----:B------:R-:W2:Y:S01]  /*0190*/  LDCU.64 UR16, c[0x0][0x358] ;  /* 0x00006b00ff1077ac */ /* 0x000ea20008000a00 */
[----:B------:R-:W-:Y:S02]  /*01a0*/  MOV R6, R9 ;  /* 0x0000000900067202 */ /* 0x000fe40000000f00 */
[----:B------:R-:W-:Y:S01]  /*01b0*/  ISETP.GT.AND P0, PT, R3, R4, PT ;  /* 0x000000040300720c */ /* 0x000fe20003f04270 */
[----:B0-----:R-:W-:-:S12]  /*01c0*/  UPRMT UR4, UR4, 0x8880, URZ ;  /* 0x0000888004047896 */ /* 0x001fd800080000ff */
[----:B------:R-:W-:Y:S01]  /*01d0*/  @P0 LOP3.LUT R7, RZ, R10, RZ, 0x33, !PT ;  /* 0x0000000aff070212 */ /* 0x000fe200078e33ff */
[----:B------:R-:W-:Y:S01]  /*01e0*/  @P0 VIADD R6, R9, UR9 ;  /* 0x0000000909060c36 */ /* 0x000fe20008000000 */
[----:B------:R-:W-:Y:S02]  /*01f0*/  @P0 SHF.R.U32.HI R8, RZ, 0x1, R2 ;  /* 0x00000001ff080819 */ /* 0x000fe40000011602 */
[----:B------:R-:W-:Y:S02]  /*0200*/  @P0 IADD3 R5, PT, PT, R7, UR8, RZ ;  /* 0x0000000807050c10 */ /* 0x000fe4000fffe0ff */
[----:B------:R-:W-:Y:S02]  /*0210*/  @P0 IADD3 R8, PT, PT, R3, -R8, RZ ;  /* 0x8000000803080210 */ /* 0x000fe40007ffe0ff */
[----:B------:R-:W-:Y:S01]  /*0220*/  MOV R2, R3 ;  /* 0x0000000300027202 */ /* 0x000fe20000000f00 */
[----:B------:R-:W-:Y:S01]  /*0230*/  IMAD R5, R6, UR8, R5 ;  /* 0x0000000806057c24 */ /* 0x000fe2000f8e0205 */
[----:B------:R-:W-:Y:S01]  /*0240*/  ISETP.NE.AND P1, PT, RZ, UR4, PT ;  /* 0x00000004ff007c0c */ /* 0x000fe2000bf25270 */
[----:B------:R-:W-:Y:S01]  /*0250*/  @P0 IMAD R2, R8, -0x2, R3 ;  /* 0xfffffffe08020824 */ /* 0x000fe200078e0203 */
[----:B------:R-:W0:Y:S01]  /*0260*/  LDCU UR4, c[0x0][0x3a4] ;  /* 0x00007480ff0477ac */ /* 0x000e220008000800 */
[----:B------:R-:W-:Y:S01]  /*0270*/  IMAD R5, R4, R5, R5 ;  /* 0x0000000504057224 */ /* 0x000fe200078e0205 */
[----:B------:R-:W3:Y:S04]  /*0280*/  LDC.64 R6, c[0x0][0x398] ;  /* 0x0000e600ff067b82 */ /* 0x000ee80000000a00 */
[----:B------:R-:W-:-:S05]  /*0290*/  IADD3 R5, PT, PT, R5, R2, RZ ;  /* 0x0000000205057210 */ /* 0x000fca0007ffe0ff */
[----:B-1----:R-:W-:Y:S02]  /*02a0*/  IMAD.WIDE R14, R5, 0x8, R14 ;  /* 0x00000008050e7825 */ /* 0x002fe400078e020e */
[----:B------:R-:W1:Y:S03]  /*02b0*/  LDC.64 R4, c[0x0][0x390] ;  /* 0x0000e400ff047b82 */ /* 0x000e660000000a00 */
[----:B--2---:R-:W2:Y:S01]  /*02c0*/  @P1 LDG.E.64 R12, desc[UR16][R14.64] ;  /* 0x000000100e0c1981 */ /* 0x004ea2000c1e1b00 */
[----:B------:R-:W-:Y:S01]  /*02d0*/  HFMA2 R2, -RZ, RZ, 1.875, 0 ;  /* 0x3f800000ff027431 */ /* 0x000fe200000001ff */
[----:B0-----:R-:W-:Y:S01]  /*02e0*/  UISETP.GE.AND UP0, UPT, UR4, URZ, UPT ;  /* 0x000000ff0400728c */ /* 0x001fe2000bf06270 */
[----:B------:R-:W-:Y:S01]  /*02f0*/  IMAD R9, R9, UR8, R10 ;  /* 0x0000000809097c24 */ /* 0x000fe2000f8e020a */
[----:B------:R-:W-:Y:S02]  /*0300*/  MOV R11, RZ ;  /* 0x000000ff000b7202 */ /* 0x000fe40000000f00 */
[----:B------:R-:W-:Y:S01]  /*0310*/  @P0 MOV R2, 0xbf800000 ;  /* 0xbf80000000020802 */ /* 0x000fe20000000f00 */
[----:B------:R-:W-:-:S04]  /*0320*/  IMAD R9, R9, R0, R3 ;  /* 0x0000000009097224 */ /* 0x000fc800078e0203 */
[----:B---3--:R-:W-:-:S04]  /*0330*/  IMAD.WIDE R6, R9, 0x4, R6 ;  /* 0x0000000409067825 */ /* 0x008fc800078e0206 */
[----:B-1----:R-:W-:-:S04]  /*0340*/  IMAD.WIDE R4, R9, 0x4, R4 ;  /* 0x0000000409047825 */ /* 0x002fc800078e0204 */
[----:B--2---:R-:W-:Y:S01]  /*0350*/  @P1 FMUL R11, R13, R2 ;  /* 0x000000020d0b1220 */ /* 0x004fe20000400000 */
[----:B------:R-:W-:Y:S06]  /*0360*/  BRA.U !UP0, `(.L_x_0) ;  /* 0x0000003108a87547 */ /* 0x000fec000b800000 */
[----:B------:R-:W0:Y:S01]  /*0370*/  LDCU UR4, c[0x0][0x3a8] ;  /* 0x00007500ff0477ac */ /* 0x000e220008000800 */
[----:B------:R1:W5:Y:S04]  /*0380*/  LDG.E R21, desc[UR16][R4.64] ;  /* 0x0000001004157981 */ /* 0x000368000c1e1900 */
[----:B------:R2:W5:Y:S01]  /*0390*/  LDG.E R20, desc[UR16][R6.64] ;  /* 0x0000001006147981 */ /* 0x000562000c1e1900 */
[----:B------:R-:W-:Y:S01]  /*03a0*/  IMAD.MOV.U32 R8, RZ, RZ, 0x1 ;  /* 0x00000001ff087424 */ /* 0x000fe200078e00ff */
[----:B------:R-:W-:Y:S01]  /*03b0*/  UMOV UR5, 0x4023bd3c ;  /* 0x4023bd3c00057882 */ /* 0x000fe20000000000 */
[----:B0-----:R-:W0:Y:S01]  /*03c0*/  F2F.F64.F32 R2, UR4 ;  /* 0x0000000400027d10 */ /* 0x001e220008201800 */
[----:B------:R-:W-:-:S07]  /*03d0*/  UMOV UR4, 0xc9be45de ;  /* 0xc9be45de00047882 */ /* 0x000fce0000000000 */
[----:B0-----:R-:W0:Y:S02]  /*03e0*/  MUFU.RCP64H R9, R3 ;  /* 0x0000000300097308 */ /* 0x001e240000001800 */
[----:B0-----:R-:W-:-:S08]  /*03f0*/  DFMA R16, -R2, R8, 1 ;  /* 0x3ff000000210742b */ /* 0x001fd00000000108 */
[----:B------:R-:W-:-:S08]  /*0400*/  DFMA R16, R16, R16, R16 ;  /* 0x000000101010722b */ /* 0x000fd00000000010 */
[----:B------:R-:W-:-:S08]  /*0410*/  DFMA R16, R8, R16, R8 ;  /* 0x000000100810722b */ /* 0x000fd00000000008 */
[----:B------:R-:W-:-:S08]  /*0420*/  DFMA R8, -R2, R16, 1 ;  /* 0x3ff000000208742b */ /* 0x000fd00000000110 */
[----:B------:R-:W-:-:S08]  /*0430*/  DFMA R8, R16, R8, R16 ;  /* 0x000000081008722b */ /* 0x000fd00000000010 */
[----:B-1----:R-:W-:-:S08]  /*0440*/  DMUL R4, R8, -UR4 ;  /* 0x8000000408047c28 */ /* 0x002fd00008000000 */
[----:B--2---:R-:W-:Y:S01]  /*0450*/  DFMA R6, -R2, R4, -UR4 ;  /* 0x8000000402067e2b */ /* 0x004fe20008000104 */
[----:B------:R-:W0:Y:S07]  /*0460*/  LDCU UR4, c[0x0][0x3a0] ;  /* 0x00007400ff0477ac */ /* 0x000e2e0008000800 */
[----:B------:R-:W-:-:S10]  /*0470*/  DFMA R6, R8, R6, R4 ;  /* 0x000000060806722b */ /* 0x000fd40000000004 */
[----:B------:R-:W-:Y:S01]  /*0480*/  R2UR UR7, R7 ;  /* 0x00000000070772ca */ /* 0x000fe200000e0000 */
[----:B0-----:R-:W-:Y:S01]  /*0490*/  UISETP.GE.AND UP0, UPT, UR4, URZ, UPT ;  /* 0x000000ff0400728c */ /* 0x001fe2000bf06270 */
[----:B------:R-:W-:-:S11]  /*04a0*/  R2UR UR6, R6 ;  /* 0x00000000060672ca */ /* 0x000fd600000e0000 */
[----:B------:R-:W-:-:S05]  /*04b0*/  FFMA R0, RZ, R3, UR7 ;  /* 0x00000007ff007e23 */ /* 0x000fca0008000003 */
[----:B------:R-:W-:-:S13]  /*04c0*/  FSETP.GT.AND P0, PT, |R0|, 1.469367938527859385e-39, PT ;  /* 0x001000000000780b */ /* 0x000fda0003f04200 */
[----:B------:R-:W-:Y:S05]  /*04d0*/  @P0 BRA `(.L_x_1) ;  /* 0x0000000000180947 */ /* 0x000fea0003800000 */
[----:B------:R-:W-:Y:S02]  /*04e0*/  MOV R0, 0xc9be45de ;  /* 0xc9be45de00007802 */ /* 0x000fe40000000f00 */
[----:B------:R-:W-:Y:S02]  /*04f0*/  MOV R7, 0xc023bd3c ;  /* 0xc023bd3c00077802 */ /* 0x000fe40000000f00 */
[----:B------:R-:W-:-:S07]  /*0500*/  MOV R28, 0x520 ;  /* 0x00000520001c7802 */ /* 0x000fce0000000f00 */
[----:B-----5:R-:W-:Y:S05]  /*0510*/  CALL.REL.NOINC `($__internal_0_$__cuda_sm20_div_rn_f64_full) ;  /* 0x0000003000587944 */ /* 0x020fea0003c00000 */
[----:B------:R-:W-:Y:S01]  /*0520*/  UMOV UR6, UR4 ;  /* 0x0000000400067c82 */ /* 0x000fe20008000000 */
[----:B------:R-:W-:-:S05]  /*0530*/  UMOV UR7, UR5 ;  /* 0x0000000500077c82 */ /* 0x000fca0008000000 */
.L_x_1:
[----:B------:R-:W0:Y:S01]  /*0540*/  LDCU UR4, c[0x0][0x3ac] ;  /* 0x00007580ff0477ac */ /* 0x000e220008000800 */
[----:B------:R-:W-:Y:S01]  /*0550*/  MOV R4, 0x1 ;  /* 0x0000000100047802 */ /* 0x000fe20000000f00 */
[----:B------:R-:W-:Y:S01]  /*0560*/  UMOV UR5, 0x4023bd3c ;  /* 0x4023bd3c00057882 */ /* 0x000fe20000000000 */
[----:B------:R-:W1:Y:S01]  /*0570*/  LDCU UR10, c[0x0][0x3a4] ;  /* 0x00007480ff0a77ac */ /* 0x000e620008000800 */
[----:B0-----:R-:W0:Y:S01]  /*0580*/  F2F.F64.F32 R2, UR4 ;  /* 0x0000000400027d10 */ /* 0x001e220008201800 */
[----:B------:R-:W-:Y:S01]  /*0590*/  UMOV UR4, 0xc9be45de ;  /* 0xc9be45de00047882 */ /* 0x000fe20000000000 */
[----:B-1----:R-:W-:-:S06]  /*05a0*/  USHF.L.U32 UR10, UR10, 0x1, URZ ;  /* 0x000000010a0a7899 */ /* 0x002fcc00080006ff */
[----:B0-----:R-:W0:Y:S02]  /*05b0*/  MUFU.RCP64H R5, R3 ;  /* 0x0000000300057308 */ /* 0x001e240000001800 */
[----:B0-----:R-:W-:-:S08]  /*05c0*/  DFMA R6, -R2, R4, 1 ;  /* 0x3ff000000206742b */ /* 0x001fd00000000104 */
[----:B------:R-:W-:-:S08]  /*05d0*/  DFMA R6, R6, R6, R6 ;  /* 0x000000060606722b */ /* 0x000fd00000000006 */
[----:B------:R-:W-:-:S08]  /*05e0*/  DFMA R6, R4, R6, R4 ;  /* 0x000000060406722b */ /* 0x000fd00000000004 */
[----:B------:R-:W-:-:S08]  /*05f0*/  DFMA R4, -R2, R6, 1 ;  /* 0x3ff000000204742b */ /* 0x000fd00000000106 */
[----:B------:R-:W-:-:S08]  /*0600*/  DFMA R4, R6, R4, R6 ;  /* 0x000000040604722b */ /* 0x000fd00000000006 */
[----:B------:R-:W-:-:S08]  /*0610*/  DMUL R6, R4, UR4 ;  /* 0x0000000404067c28 */ /* 0x000fd00008000000 */
[----:B------:R-:W-:-:S08]  /*0620*/  DFMA R8, -R2, R6, UR4 ;  /* 0x0000000402087e2b */ /* 0x000fd00008000106 */
[----:B------:R-:W-:-:S10]  /*0630*/  DFMA R8, R4, R8, R6 ;  /* 0x000000080408722b */ /* 0x000fd40000000006 */
[----:B------:R-:W-:Y:S02]  /*0640*/  R2UR UR9, R9 ;  /* 0x00000000090972ca */ /* 0x000fe400000e0000 */
[----:B------:R-:W-:-:S11]  /*0650*/  R2UR UR8, R8 ;  /* 0x00000000080872ca */ /* 0x000fd600000e0000 */
[----:B------:R-:W-:-:S05]  /*0660*/  FFMA R0, RZ, R3, UR9 ;  /* 0x00000009ff007e23 */ /* 0x000fca0008000003 */
[----:B------:R-:W-:-:S13]  /*0670*/  FSETP.GT.AND P0, PT, |R0|, 1.469367938527859385e-39, PT ;  /* 0x001000000000780b */ /* 0x000fda0003f04200 */
[----:B------:R-:W-:Y:S05]  /*0680*/  @P0 BRA `(.L_x_2) ;  /* 0x0000000000180947 */ /* 0x000fea0003800000 */
[----:B------:R-:W-:Y:S01]  /*0690*/  IMAD.MOV.U32 R0, RZ, RZ, -0x3641ba22 ;  /* 0xc9be45deff007424 */ /* 0x000fe200078e00ff */
[----:B------:R-:W-:Y:S02]  /*06a0*/  MOV R7, 0x4023bd3c ;  /* 0x4023bd3c00077802 */ /* 0x000fe40000000f00 */
[----:B------:R-:W-:-:S07]  /*06b0*/  MOV R28, 0x6d0 ;  /* 0x000006d0001c7802 */ /* 0x000fce0000000f00 */
[----:B-----5:R-:W-:Y:S05]  /*06c0*/  CALL.REL.NOINC `($__internal_0_$__cuda_sm20_div_rn_f64_full) ;  /* 0x0000002c00ec7944 */ /* 0x020fea0003c00000 */
[----:B------:R-:W-:Y:S01]  /*06d0*/  UMOV UR8, UR4 ;  /* 0x0000000400087c82 */ /* 0x000fe20008000000 */
[----:B------:R-:W-:-:S05]  /*06e0*/  UMOV UR9, UR5 ;  /* 0x0000000500097c82 */ /* 0x000fca0008000000 */
.L_x_2:
[----:B------:R-:W-:Y:S05]  /*06f0*/  BRA.U !UP0, `(.L_x_0) ;  /* 0x0000002d08c47547 */ /* 0x000fea000b800000 */
[----:B------:R-:W0:Y:S01]  /*0700*/  LDCU UR4, c[0x0][0x3b0] ;  /* 0x00007600ff0477ac */ /* 0x000e220008000800 */
[----:B------:R-:W1:Y:S01]  /*0710*/  LDC R9, c[0x0][0x3a4] ;  /* 0x0000e900ff097b82 */ /* 0x000e620000000800 */
[----:B------:R-:W2:Y:S01]  /*0720*/  LDCU UR12, c[0x0][0x3b4] ;  /* 0x00007680ff0c77ac */ /* 0x000ea20008000800 */
[----:B------:R-:W3:Y:S06]  /*0730*/  LDCU UR14, c[0x0][0x3a0] ;  /* 0x00007400ff0e77ac */ /* 0x000eec0008000800 */
[----:B------:R-:W4:Y:S01]  /*0740*/  LDC.64 R6, c[0x0][0x3a8] ;  /* 0x0000ea00ff067b82 */ /* 0x000f220000000a00 */
[----:B------:R-:W3:Y:S01]  /*0750*/  LDCU UR13, c[0x0][0x3c4] ;  /* 0x00007880ff0d77ac */ /* 0x000ee20008000800 */
[----:B0-----:R-:W-:-:S02]  /*0760*/  USHF.L.U32 UR4, UR4, 0x1, URZ ;  /* 0x0000000104047899 */ /* 0x001fc400080006ff */
[----:B--2---:R-:W-:-:S04]  /*0770*/  USHF.L.U32 UR5, UR12, 0x1, URZ ;  /* 0x000000010c057899 */ /* 0x004fc800080006ff */
[----:B------:R-:W-:Y:S01]  /*0780*/  I2FP.F32.S32 R0, UR4 ;  /* 0x0000000400007c45 */ /* 0x000fe20008201400 */
[----:B------:R-:W-:Y:S01]  /*0790*/  ULEA UR11, UR12, UR10, 0x1 ;  /* 0x0000000a0c0b7291 */ /* 0x000fe2000f8e08ff */
[----:B---3--:R-:W-:Y:S02]  /*07a0*/  I2FP.F32.S32 R13, UR14 ;  /* 0x0000000e000d7c45 */ /* 0x008fe40008201400 */
[----:B------:R-:W-:Y:S01]  /*07b0*/  R2UR UR15, R0 ;  /* 0x00000000000f72ca */ /* 0x000fe200000e0000 */
[----:B------:R-:W0:Y:S01]  /*07c0*/  LDCU.U8 UR4, c[0x0][0x3c8] ;  /* 0x00007900ff0477ac */ /* 0x000e220008000000 */
[----:B------:R-:W-:Y:S02]  /*07d0*/  I2FP.F32.S32 R3, UR5 ;  /* 0x0000000500037c45 */ /* 0x000fe40008201400 */
[----:B------:R-:W-:Y:S01]  /*07e0*/  I2FP.F32.U32 R5, UR13 ;  /* 0x0000000d00057c45 */ /* 0x000fe20008201000 */
[----:B----4-:R-:W-:Y:S02]  /*07f0*/  FMUL R0, R6, R7 ;  /* 0x0000000706007220 */ /* 0x010fe40000400000 */
[----:B-----5:R-:W-:Y:S01]  /*0800*/  FMUL R2, R20, R3 ;  /* 0x0000000314027220 */ /* 0x020fe20000400000 */
[----:B-1----:R-:W-:Y:S01]  /*0810*/  IADD3 R3, PT, PT, R9, UR12, RZ ;  /* 0x0000000c09037c10 */ /* 0x002fe2000fffe0ff */
[----:B------:R-:W-:Y:S01]  /*0820*/  FMUL R5, R0, R5 ;  /* 0x0000000500057220 */ /* 0x000fe20000400000 */
[----:B------:R-:W-:-:S03]  /*0830*/  I2FP.F32.U32 R9, R9 ;  /* 0x0000000900097245 */ /* 0x000fc60000201000 */
[----:B------:R-:W-:Y:S01]  /*0840*/  FMUL R4, R21, UR15 ;  /* 0x0000000f15047c20 */ /* 0x000fe20008400000 */
[----:B------:R-:W1:Y:S01]  /*0850*/  FRND.FLOOR R2, R2 ;  /* 0x0000000200027307 */ /* 0x000e620000205000 */
[----:B------:R-:W-:Y:S01]  /*0860*/  IMAD R10, R10, UR11, R3 ;  /* 0x0000000b0a0a7c24 */ /* 0x000fe2000f8e0203 */
[----:B0-----:R-:W-:Y:S02]  /*0870*/  UPRMT UR5, UR4, 0x8880, URZ ;  /* 0x0000888004057896 */ /* 0x001fe400080000ff */
[----:B------:R-:W-:-:S04]  /*0880*/  USHF.L.U32 UR4, UR14, 0x1, URZ ;  /* 0x000000010e047899 */ /* 0x000fc800080006ff */
[----:B------:R-:W0:Y:S01]  /*0890*/  FRND.FLOOR R4, R4 ;  /* 0x0000000400047307 */ /* 0x000e220000205000 */
[----:B------:R-:W-:Y:S01]  /*08a0*/  UISETP.NE.AND UP0, UPT, UR5, URZ, UPT ;  /* 0x000000ff0500728c */ /* 0x000fe2000bf05270 */
[----:B-1----:R-:W-:Y:S01]  /*08b0*/  FADD R9, R2, -R9 ;  /* 0x8000000902097221 */ /* 0x002fe20000000000 */
[----:B0-----:R-:W-:-:S07]  /*08c0*/  FADD R13, R4, -R13 ;  /* 0x8000000d040d7221 */ /* 0x001fce0000000000 */
[----:B------:R-:W-:Y:S05]  /*08d0*/  BRA.U UP0, `(.L_x_3) ;  /* 0x0000001500987547 */ /* 0x000fea000b800000 */
[----:B------:R-:W-:Y:S01]  /*08e0*/  IADD3 R2, PT, PT, R5, -0xd000000, RZ ;  /* 0xf300000005027810 */ /* 0x000fe20007ffe0ff */
[----:B------:R0:W1:Y:S03]  /*08f0*/  MUFU.RSQ R0, R5 ;  /* 0x0000000500007308 */ /* 0x0000660000001400 */
[----:B------:R-:W-:-:S13]  /*0900*/  ISETP.GT.U32.AND P0, PT, R2, 0x727fffff, PT ;  /* 0x727fffff0200780c */ /* 0x000fda0003f04070 */
[----:B0-----:R-:W-:Y:S05]  /*0910*/  @!P0 BRA `(.L_x_4) ;  /* 0x0000000000148947 */ /* 0x001fea0003800000 */
[----:B-1----:R-:W-:Y:S01]  /*0920*/  IMAD.MOV.U32 R0, RZ, RZ, R5 ;  /* 0x000000ffff007224 */ /* 0x002fe200078e0005 */
[----:B------:R-:W-:-:S07]  /*0930*/  MOV R6, 0x950 ;  /* 0x0000095000067802 */ /* 0x000fce0000000f00 */
[----:B------:R-:W-:Y:S05]  /*0940*/  CALL.REL.NOINC `($__internal_1_$__cuda_sm20_sqrt_rn_f32_slowpath) ;  /* 0x0000003000c07944 */ /* 0x000fea0003c00000 */
[----:B------:R-:W-:Y:S01]  /*0950*/  MOV R2, R4 ;  /* 0x0000000400027202 */ /* 0x000fe20000000f00 */
[----:B------:R-:W-:Y:S06]  /*0960*/  BRA `(.L_x_5) ;  /* 0x0000000000107947 */ /* 0x000fec0003800000 */
.L_x_4:
[C---:B-1----:R-:W-:Y:S01]  /*0970*/  FMUL.FTZ R2, R0.reuse, R5 ;  /* 0x0000000500027220 */ /* 0x042fe20000410000 */
[----:B------:R-:W-:-:S03]  /*0980*/  FMUL.FTZ R0, R0, 0.5 ;  /* 0x3f00000000007820 */ /* 0x000fc60000410000 */
[----:B------:R-:W-:-:S04]  /*0990*/  FFMA R3, -R2, R2, R5 ;  /* 0x0000000202037223 */ /* 0x000fc80000000105 */
[----:B------:R-:W-:-:S07]  /*09a0*/  FFMA R2, R3, R0, R2 ;  /* 0x0000000003027223 */ /* 0x000fce0000000002 */
.L_x_5:
[----:B------:R-:W0:Y:S01]  /*09b0*/  F2F.F64.F32 R2, R2 ;  /* 0x0000000200027310 */ /* 0x000e220000201800 */
[----:B------:R-:W-:Y:S01]  /*09c0*/  HFMA2 R4, -RZ, RZ, 0, 5.9604644775390625e-08 ;  /* 0x00000001ff047431 */ /* 0x000fe200000001ff */
[----:B------:R-:W-:Y:S01]  /*09d0*/  UMOV UR12, 0x54442d18 ;  /* 0x54442d18000c7882 */ /* 0x000fe20000000000 */
[----:B------:R-:W-:Y:S01]  /*09e0*/  UMOV UR13, 0x400921fb ;  /* 0x400921fb000d7882 */ /* 0x000fe20000000000 */
[----:B------:R-:W-:-:S04]  /*09f0*/  UISETP.LT.AND UP0, UPT, URZ, UR4, UPT ;  /* 0x00000004ff00728c */ /* 0x000fc8000bf01270 */
[----:B------:R-:W-:-:S04]  /*0a00*/  USEL UR14, URZ, UR4, !UP0 ;  /* 0x00000004ff0e7287 */ /* 0x000fc8000c000000 */
[----:B------:R-:W-:Y:S01]  /*0a10*/  UIADD3 UR11, UPT, UPT, UR14, 0x1, URZ ;  /* 0x000000010e0b7890 */ /* 0x000fe2000fffe0ff */
        /* <DEDUP_REMOVED lines=14> */
[----:B------:R-:W-:Y:S01]  /*0b00*/  MOV R0, 0x54442d18 ;  /* 0x54442d1800007802 */ /* 0x000fe20000000f00 */
[----:B------:R-:W-:Y:S01]  /*0b10*/  IMAD.MOV.U32 R7, RZ, RZ, 0x400921fb ;  /* 0x400921fbff077424 */ /* 0x000fe200078e00ff */
[----:B------:R-:W-:-:S07]  /*0b20*/  MOV R28, 0xb40 ;  /* 0x00000b40001c7802 */ /* 0x000fce0000000f00 */
[----:B------:R-:W-:Y:S05]  /*0b30*/  CALL.REL.NOINC `($__internal_0_$__cuda_sm20_div_rn_f64_full) ;  /* 0x0000002800d07944 */ /* 0x000fea0003c00000 */
[----:B------:R-:W-:Y:S01]  /*0b40*/  UMOV UR12, UR4 ;  /* 0x00000004000c7c82 */ /* 0x000fe20008000000 */
[----:B------:R-:W-:-:S05]  /*0b50*/  UMOV UR13, UR5 ;  /* 0x00000005000d7c82 */ /* 0x000fca0008000000 */
.L_x_6:
[----:B------:R-:W-:Y:S02]  /*0b60*/  UISETP.LT.AND UP0, UPT, URZ, UR10, UPT ;  /* 0x0000000aff00728c */ /* 0x000fe4000bf01270 */
[----:B------:R-:W-:Y:S02]  /*0b70*/  ULOP3.LUT UR11, UR11, 0x7ffffffc, URZ, 0xc0, !UPT ;  /* 0x7ffffffc0b0b7892 */ /* 0x000fe4000f8ec0ff */
[----:B------:R-:W-:Y:S01]  /*0b80*/  USEL UR19, URZ, UR10, !UP0 ;  /* 0x0000000aff137287 */ /* 0x000fe2000c000000 */
[----:B------:R-:W-:-:S11]  /*0b90*/  UMOV UR4, URZ ;  /* 0x000000ff00047c82 */ /* 0x000fd60008000000 */
.L_x_26:
[----:B------:R-:W0:Y:S01]  /*0ba0*/  LDCU UR5, c[0x0][0x3b4] ;  /* 0x00007680ff0577ac */ /* 0x000e220008000800 */
[----:B------:R-:W-:Y:S01]  /*0bb0*/  I2FP.F32.U32 R0, UR4 ;  /* 0x0000000400007c45 */ /* 0x000fe20008201000 */
[----:B------:R-:W-:Y:S04]  /*0bc0*/  BSSY.RECONVERGENT B2, `(.L_x_7) ;  /* 0x0000013000027945 */ /* 0x000fe80003800200 */
[----:B------:R-:W-:-:S06]  /*0bd0*/  FADD R3, R0, R9 ;  /* 0x0000000900037221 */ /* 0x000fcc0000000000 */
[----:B------:R-:W1:Y:S01]  /*0be0*/  F2I.TRUNC.NTZ R3, R3 ;  /* 0x0000000300037305 */ /* 0x000e62000020f100 */
[----:B0-----:R-:W-:-:S06]  /*0bf0*/  USHF.L.U32 UR5, UR5, 0x1, URZ ;  /* 0x0000000105057899 */ /* 0x001fcc00080006ff */
[----:B------:R-:W-:Y:S02]  /*0c00*/  I2FP.F32.S32 R29, UR5 ;  /* 0x00000005001d7c45 */ /* 0x000fe40008201400 */
[----:B-1----:R-:W-:Y:S02]  /*0c10*/  I2FP.F32.S32 R0, R3 ;  /* 0x0000000300007245 */ /* 0x002fe40000201400 */
[----:B------:R-:W0:Y:S01]  /*0c20*/  MUFU.RCP R2, R29 ;  /* 0x0000001d00027308 */ /* 0x000e220000001000 */
[----:B------:R-:W1:Y:S07]  /*0c30*/  LDCU UR5, c[0x0][0x3a0] ;  /* 0x00007400ff0577ac */ /* 0x000e6e0008000800 */
[----:B------:R-:W2:Y:S01]  /*0c40*/  FCHK P0, R0, R29 ;  /* 0x0000001d00007302 */ /* 0x000ea20000000000 */
[----:B0-----:R-:W-:Y:S01]  /*0c50*/  FFMA R5, R2, -R29, 1 ;  /* 0x3f80000002057423 */ /* 0x001fe2000000081d */
[----:B-1----:R-:W-:-:S03]  /*0c60*/  USHF.L.U32 UR5, UR5, 0x1, URZ ;  /* 0x0000000105057899 */ /* 0x002fc600080006ff */
[----:B------:R-:W-:-:S04]  /*0c70*/  FFMA R5, R2, R5, R2 ;  /* 0x0000000502057223 */ /* 0x000fc80000000002 */
[----:B------:R-:W-:-:S04]  /*0c80*/  FFMA R2, R0, R5, RZ ;  /* 0x0000000500027223 */ /* 0x000fc800000000ff */
[----:B------:R-:W-:-:S04]  /*0c90*/  FFMA R4, R2, -R29, R0 ;  /* 0x8000001d02047223 */ /* 0x000fc80000000000 */
[----:B------:R-:W-:Y:S01]  /*0ca0*/  FFMA R5, R5, R4, R2 ;  /* 0x0000000405057223 */ /* 0x000fe20000000002 */
[----:B--2---:R-:W-:Y:S06]  /*0cb0*/  @!P0 BRA `(.L_x_8) ;  /* 0x00000000000c8947 */ /* 0x004fec0003800000 */
[----:B------:R-:W-:-:S07]  /*0cc0*/  MOV R22, 0xce0 ;  /* 0x00000ce000167802 */ /* 0x000fce0000000f00 */
[----:B------:R-:W-:Y:S05]  /*0cd0*/  CALL.REL.NOINC `($__internal_2_$__cuda_sm3x_div_rn_noftz_f32_slowpath) ;  /* 0x00000030003c7944 */ /* 0x000fea0003c00000 */
[----:B------:R-:W-:-:S07]  /*0ce0*/  MOV R5, R0 ;  /* 0x0000000000057202 */ /* 0x000fce0000000f00 */
.L_x_8:
[----:B------:R-:W-:Y:S05]  /*0cf0*/  BSYNC.RECONVERGENT B2 ;  /* 0x0000000000027941 */ /* 0x000fea0003800200 */
.L_x_7:
[----:B------:R-:W0:Y:S01]  /*0d00*/  LDC R0, c[0x0][0x3a0] ;  /* 0x0000e800ff007b82 */ /* 0x000e220000000800 */
[----:B------:R-:W-:Y:S01]  /*0d10*/  FADD R5, -R20, R5 ;  /* 0x0000000514057221 */ /* 0x000fe20000000100 */
[----:B------:R-:W1:Y:S01]  /*0d20*/  LDCU UR18, c[0x0][0x3b0] ;  /* 0x00007600ff1277ac */ /* 0x000e620008000800 */
[----:B------:R-:W-:Y:S02]  /*0d30*/  IADD3 R3, PT, PT, R10, R3, RZ ;  /* 0x000000030a037210 */ /* 0x000fe40007ffe0ff */
[----:B------:R-:W-:Y:S01]  /*0d40*/  FMUL R5, R5, R5 ;  /* 0x0000000505057220 */ /* 0x000fe20000400000 */
[----:B------:R-:W-:-:S03]  /*0d50*/  UISETP.GE.AND UP0, UPT, UR5, 0x3, UPT ;  /* 0x000000030500788c */ /* 0x000fc6000bf06270 */
[----:B------:R-:W2:Y:S01]  /*0d60*/  F2F.F64.F32 R16, R5 ;  /* 0x0000000500107310 */ /* 0x000ea20000201800 */
[----:B-1----:R-:W-:Y:S02]  /*0d70*/  ULEA UR5, UR18, UR5, 0x1 ;  /* 0x0000000512057291 */ /* 0x002fe4000f8e08ff */
[----:B0-----:R-:W-:Y:S01]  /*0d80*/  IADD3 R0, PT, PT, R0, UR18, RZ ;  /* 0x0000001200007c10 */ /* 0x001fe2000fffe0ff */
[----:B--2---:R-:W-:-:S04]  /*0d90*/  DMUL R16, R16, UR8 ;  /* 0x0000000810107c28 */ /* 0x004fc80008000000 */
[----:B------:R-:W-:Y:S01]  /*0da0*/  IMAD R3, R3, UR5, R0 ;  /* 0x0000000503037c24 */ /* 0x000fe2000f8e0200 */
[----:B------:R-:W-:Y:S01]  /*0db0*/  UMOV UR5, URZ ;  /* 0x000000ff00057c82 */ /* 0x000fe20008000000 */
[----:B------:R-:W-:Y:S05]  /*0dc0*/  BRA.U !UP0, `(.L_x_9) ;  /* 0x0000000908747547 */ /* 0x000fea000b800000 */
[----:B------:R-:W0:Y:S01]  /*0dd0*/  LDC.64 R18, c[0x0][0x388] ;  /* 0x0000e200ff127b82 */ /* 0x000e220000000a00 */
[----:B------:R-:W-:-:S05]  /*0de0*/  UMOV UR5, URZ ;  /* 0x000000ff00057c82 */ /* 0x000fca0008000000 */
.L_x_18:
[----:B------:R-:W-:Y:S01]  /*0df0*/  I2FP.F32.U32 R0, UR5 ;  /* 0x0000000500007c45 */ /* 0x000fe20008201000 */
[----:B------:R-:W1:Y:S01]  /*0e00*/  MUFU.RCP R4, UR15 ;  /* 0x0000000f00047d08 */ /* 0x000e620008001000 */
[----:B------:R-:W-:Y:S01]  /*0e10*/  IMAD.U32 R5, RZ, RZ, UR15 ;  /* 0x0000000fff057e24 */ /* 0x000fe2000f8e00ff */
[----:B------:R-:W-:Y:S02]  /*0e20*/  BSSY.RECONVERGENT B2, `(.L_x_10) ;  /* 0x000000f000027945 */ /* 0x000fe40003800200 */
[----:B------:R-:W-:-:S06]  /*0e30*/  FADD R2, R0, R13 ;  /* 0x0000000d00027221 */ /* 0x000fcc0000000000 */
[----:B------:R-:W2:Y:S01]  /*0e40*/  F2I.TRUNC.NTZ R2, R2 ;  /* 0x0000000200027305 */ /* 0x000ea2000020f100 */
[----:B-1----:R-:W-:-:S04]  /*0e50*/  FFMA R5, R4, -R5, 1 ;  /* 0x3f80000004057423 */ /* 0x002fc80000000805 */
[----:B------:R-:W-:Y:S01]  /*0e60*/  FFMA R5, R4, R5, R4 ;  /* 0x0000000504057223 */ /* 0x000fe20000000004 */
[----:B--2---:R-:W-:-:S04]  /*0e70*/  I2FP.F32.S32 R0, R2 ;  /* 0x0000000200007245 */ /* 0x004fc80000201400 */
[----:B------:R-:W1:Y:S01]  /*0e80*/  FCHK P0, R0, UR15 ;  /* 0x0000000f00007d02 */ /* 0x000e620008000000 */
[----:B------:R-:W-:-:S04]  /*0e90*/  FFMA R4, R0, R5, RZ ;  /* 0x0000000500047223 */ /* 0x000fc800000000ff */
[----:B------:R-:W-:-:S04]  /*0ea0*/  FFMA R6, R4, -UR15, R0 ;  /* 0x8000000f04067c23 */ /* 0x000fc80008000000 */
[----:B------:R-:W-:Y:S01]  /*0eb0*/  FFMA R6, R5, R6, R4 ;  /* 0x0000000605067223 */ /* 0x000fe20000000004 */
[----:B-1----:R-:W-:Y:S06]  /*0ec0*/  @!P0 BRA `(.L_x_11) ;  /* 0x0000000000108947 */ /* 0x002fec0003800000 */
[----:B------:R-:W-:Y:S02]  /*0ed0*/  MOV R29, UR15 ;  /* 0x0000000f001d7c02 */ /* 0x000fe40008000f00 */
[----:B------:R-:W-:-:S07]  /*0ee0*/  MOV R22, 0xf00 ;  /* 0x00000f0000167802 */ /* 0x000fce0000000f00 */
[----:B0-----:R-:W-:Y:S05]  /*0ef0*/  CALL.REL.NOINC `($__internal_2_$__cuda_sm3x_div_rn_noftz_f32_slowpath) ;  /* 0x0000002c00b47944 */ /* 0x001fea0003c00000 */
[----:B------:R-:W-:-:S07]  /*0f00*/  MOV R6, R0 ;  /* 0x0000000000067202 */ /* 0x000fce0000000f00 */
.L_x_11:
[----:B------:R-:W-:Y:S05]  /*0f10*/  BSYNC.RECONVERGENT B2 ;  /* 0x0000000000027941 */ /* 0x000fea0003800200 */
.L_x_10:
[----:B------:R-:W-:-:S05]  /*0f20*/  IADD3 R5, PT, PT, R3, R2, RZ ;  /* 0x0000000203057210 */ /* 0x000fca0007ffe0ff */
[----:B0-----:R-:W-:-:S06]  /*0f30*/  IMAD.WIDE R4, R5, 0x8, R18 ;  /* 0x0000000805047825 */ /* 0x001fcc00078e0212 */
[----:B------:R-:W2:Y:S01]  /*0f40*/  LDG.E.64 R4, desc[UR16][R4.64] ;  /* 0x0000001004047981 */ /* 0x000ea2000c1e1b00 */
[----:B------:R-:W-:Y:S01]  /*0f50*/  FADD R6, -R21, R6 ;  /* 0x0000000615067221 */ /* 0x000fe20000000100 */
[----:B------:R-:W-:Y:S01]  /*0f60*/  UIADD3 UR18, UPT, UPT, UR5, 0x1, URZ ;  /* 0x0000000105127890 */ /* 0x000fe2000fffe0ff */
[----:B------:R-:W0:Y:S01]  /*0f70*/  MUFU.RCP R8, UR15 ;  /* 0x0000000f00087d08 */ /* 0x000e220008001000 */
[----:B------:R-:W-:Y:S02]  /*0f80*/  IMAD.U32 R25, RZ, RZ, UR15 ;  /* 0x0000000fff197e24 */ /* 0x000fe4000f8e00ff */
[----:B------:R-:W-:Y:S01]  /*0f90*/  FMUL R6, R6, R6 ;  /* 0x0000000606067220 */ /* 0x000fe20000400000 */
[----:B------:R-:W-:Y:S01]  /*0fa0*/  BSSY.RECONVERGENT B2, `(.L_x_12) ;  /* 0x000001d000027945 */ /* 0x000fe20003800200 */
[----:B------:R-:W-:-:S04]  /*0fb0*/  I2FP.F32.U32 R2, UR18 ;  /* 0x0000001200027c45 */ /* 0x000fc80008201000 */
[----:B------:R-:W1:Y:S01]  /*0fc0*/  F2F.F64.F32 R6, R6 ;  /* 0x0000000600067310 */ /* 0x000e620000201800 */
[----:B------:R-:W-:-:S07]  /*0fd0*/  FADD R2, R2, R13 ;  /* 0x0000000d02027221 */ /* 0x000fce0000000000 */
[----:B------:R-:W3:Y:S01]  /*0fe0*/  F2I.TRUNC.NTZ R2, R2 ;  /* 0x0000000200027305 */ /* 0x000ee2000020f100 */
[----:B0-----:R-:W-:Y:S01]  /*0ff0*/  FFMA R25, R8, -R25, 1 ;  /* 0x3f80000008197423 */ /* 0x001fe20000000819 */
[----:B-1----:R-:W-:Y:S01]  /*1000*/  DFMA R22, R6, UR6, -R16 ;  /* 0x0000000606167c2b */ /* 0x002fe20008000810 */
[----:B---3--:R-:W-:-:S09]  /*1010*/  I2FP.F32.S32 R24, R2 ;  /* 0x0000000200187245 */ /* 0x008fd20000201400 */
[----:B------:R-:W0:Y:S02]  /*1020*/  F2F.F32.F64 R22, R22 ;  /* 0x0000001600167310 */ /* 0x000e240000301000 */
[----:B0-----:R-:W-:-:S05]  /*1030*/  FMUL R0, R22, 1.4426950216293334961 ;  /* 0x3fb8aa3b16007820 */ /* 0x001fca0000400000 */
[----:B------:R-:W-:-:S13]  /*1040*/  FSETP.GEU.AND P0, PT, R0, -126, PT ;  /* 0xc2fc00000000780b */ /* 0x000fda0003f0e000 */
[----:B------:R-:W-:-:S04]  /*1050*/  @!P0 FMUL R0, R0, 0.5 ;  /* 0x3f00000000008820 */ /* 0x000fc80000400000 */
[----:B------:R0:W1:Y:S02]  /*1060*/  MUFU.EX2 R7, R0 ;  /* 0x0000000000077308 */ /* 0x0000640000000800 */
[----:B0-----:R-:W-:-:S04]  /*1070*/  FFMA R0, R8, R25, R8 ;  /* 0x0000001908007223 */ /* 0x001fc80000000008 */
[----:B------:R-:W-:Y:S01]  /*1080*/  FFMA R25, R0, R24, RZ ;  /* 0x0000001800197223 */ /* 0x000fe200000000ff */
[----:B-1----:R-:W-:Y:S01]  /*1090*/  @!P0 FMUL R7, R7, R7 ;  /* 0x0000000707078220 */ /* 0x002fe20000400000 */
[----:B------:R-:W0:Y:S08]  /*10a0*/  FCHK P0, R24, UR15 ;  /* 0x0000000f18007d02 */ /* 0x000e300008000000 */
[----:B------:R-:W1:Y:S02]  /*10b0*/  F2F.F64.F32 R6, R7 ;  /* 0x0000000700067310 */ /* 0x000e640000201800 */
[----:B-1----:R-:W-:Y:S01]  /*10c0*/  DMUL R22, R6, UR12 ;  /* 0x0000000c06167c28 */ /* 0x002fe20008000000 */
[----:B------:R-:W-:-:S04]  /*10d0*/  FFMA R6, R25, -UR15, R24 ;  /* 0x8000000f19067c23 */ /* 0x000fc80008000018 */
[----:B------:R-:W-:-:S05]  /*10e0*/  FFMA R0, R0, R6, R25 ;  /* 0x0000000600007223 */ /* 0x000fca0000000019 */
[----:B------:R-:W2:Y:S02]  /*10f0*/  F2F.F32.F64 R23, R22 ;  /* 0x0000001600177310 */ /* 0x000ea40000301000 */
[C---:B--2---:R-:W-:Y:S01]  /*1100*/  FFMA R7, R23.reuse, R4, R12 ;  /* 0x0000000417077223 */ /* 0x044fe2000000000c */
[----:B------:R-:W-:Y:S01]  /*1110*/  FFMA R8, R23, R5, R11 ;  /* 0x0000000517087223 */ /* 0x000fe2000000000b */
[----:B0-----:R-:W-:Y:S06]  /*1120*/  @!P0 BRA `(.L_x_13) ;  /* 0x0000000000108947 */ /* 0x001fec0003800000 */
[----:B------:R-:W-:Y:S02]  /*1130*/  MOV R0, R24 ;  /* 0x0000001800007202 */ /* 0x000fe40000000f00 */
[----:B------:R-:W-:Y:S02]  /*1140*/  MOV R29, UR15 ;  /* 0x0000000f001d7c02 */ /* 0x000fe40008000f00 */
[----:B------:R-:W-:-:S07]  /*1150*/  MOV R22, 0x1170 ;  /* 0x0000117000167802 */ /* 0x000fce0000000f00 */
[----:B------:R-:W-:Y:S05]  /*1160*/  CALL.REL.NOINC `($__internal_2_$__cuda_sm3x_div_rn_noftz_f32_slowpath) ;  /* 0x0000002c00187944 */ /* 0x000fea0003c00000 */
.L_x_13:
[----:B------:R-:W-:Y:S05]  /*1170*/  BSYNC.RECONVERGENT B2 ;  /* 0x0000000000027941 */ /* 0x000fea0003800200 */
.L_x_12:
[----:B------:R-:W-:-:S05]  /*1180*/  IADD3 R5, PT, PT, R3, R2, RZ ;  /* 0x0000000203057210 */ /* 0x000fca0007ffe0ff */
[----:B------:R-:W-:-:S06]  /*1190*/  IMAD.WIDE R4, R5, 0x8, R18 ;  /* 0x0000000805047825 */ /* 0x000fcc00078e0212 */
[----:B------:R-:W2:Y:S01]  /*11a0*/  LDG.E.64 R4, desc[UR16][R4.64] ;  /* 0x0000001004047981 */ /* 0x000ea2000c1e1b00 */
[----:B------:R-:W-:Y:S01]  /*11b0*/  FADD R0, -R21, R0 ;  /* 0x0000000015007221 */ /* 0x000fe20000000100 */
[----:B------:R-:W-:Y:S01]  /*11c0*/  UIADD3 UR18, UPT, UPT, UR5, 0x2, URZ ;  /* 0x0000000205127890 */ /* 0x000fe2000fffe0ff */
[----:B------:R-:W-:Y:S01]  /*11d0*/  MUFU.RCP R11, UR15 ;  /* 0x0000000f000b7d08 */ /* 0x000fe20008001000 */
[----:B------:R-:W-:Y:S01]  /*11e0*/  BSSY.RECONVERGENT B2, `(.L_x_14) ;  /* 0x000001f000027945 */ /* 0x000fe20003800200 */
[----:B------:R-:W-:-:S03]  /*11f0*/  FMUL R22, R0, R0 ;  /* 0x0000000000167220 */ /* 0x000fc60000400000 */
[----:B------:R-:W-:-:S03]  /*1200*/  I2FP.F32.U32 R2, UR18 ;  /* 0x0000001200027c45 */ /* 0x000fc60008201000 */
[----:B------:R-:W0:Y:S02]  /*1210*/  F2F.F64.F32 R22, R22 ;  /* 0x0000001600167310 */ /* 0x000e240000201800 */
[----:B------:R-:W-:-:S06]  /*1220*/  FADD R2, R2, R13 ;  /* 0x0000000d02027221 */ /* 0x000fcc0000000000 */
[----:B------:R-:W1:Y:S01]  /*1230*/  F2I.TRUNC.NTZ R2, R2 ;  /* 0x0000000200027305 */ /* 0x000e62000020f100 */
[----:B0-----:R-:W-:Y:S01]  /*1240*/  DFMA R24, R22, UR6, -R16 ;  /* 0x0000000616187c2b */ /* 0x001fe20008000810 */
[----:B-1----:R-:W-:-:S09]  /*1250*/  I2FP.F32.S32 R12, R2 ;  /* 0x00000002000c7245 */ /* 0x002fd20000201400 */
[----:B------:R-:W0:Y:S02]  /*1260*/  F2F.F32.F64 R24, R24 ;  /* 0x0000001800187310 */ /* 0x000e240000301000 */
[----:B0-----:R-:W-:Y:S01]  /*1270*/  FMUL R0, R24, 1.4426950216293334961 ;  /* 0x3fb8aa3b18007820 */ /* 0x001fe20000400000 */
[----:B------:R-:W-:-:S04]  /*1280*/  IMAD.U32 R24, RZ, RZ, UR15 ;  /* 0x0000000fff187e24 */ /* 0x000fc8000f8e00ff */
[----:B------:R-:W-:Y:S01]  /*1290*/  FSETP.GEU.AND P0, PT, R0, -126, PT ;  /* 0xc2fc00000000780b */ /* 0x000fe20003f0e000 */
[----:B------:R-:W-:-:S12]  /*12a0*/  FFMA R24, R11, -R24, 1 ;  /* 0x3f8000000b187423 */ /* 0x000fd80000000818 */
[----:B------:R-:W-:-:S04]  /*12b0*/  @!P0 FMUL R0, R0, 0.5 ;  /* 0x3f00000000008820 */ /* 0x000fc80000400000 */
[----:B------:R0:W1:Y:S02]  /*12c0*/  MUFU.EX2 R6, R0 ;  /* 0x0000000000067308 */ /* 0x0000640000000800 */
[----:B0-----:R-:W-:-:S04]  /*12d0*/  FFMA R0, R11, R24, R11 ;  /* 0x000000180b007223 */ /* 0x001fc8000000000b */
[----:B------:R-:W-:Y:S01]  /*12e0*/  FFMA R11, R0, R12, RZ ;  /* 0x0000000c000b7223 */ /* 0x000fe200000000ff */
[----:B-1----:R-:W-:Y:S01]  /*12f0*/  @!P0 FMUL R6, R6, R6 ;  /* 0x0000000606068220 */ /* 0x002fe20000400000 */
[----:B------:R-:W0:Y:S08]  /*1300*/  FCHK P0, R12, UR15 ;  /* 0x0000000f0c007d02 */ /* 0x000e300008000000 */
[----:B------:R1:W3:Y:S02]  /*1310*/  F2F.F64.F32 R22, R6 ;  /* 0x0000000600167310 */ /* 0x0002e40000201800 */
[----:B-1----:R-:W-:-:S04]  /*1320*/  FFMA R6, R11, -UR15, R12 ;  /* 0x8000000f0b067c23 */ /* 0x002fc8000800000c */
[----:B------:R-:W-:Y:S01]  /*1330*/  FFMA R0, R0, R6, R11 ;  /* 0x0000000600007223 */ /* 0x000fe2000000000b */
[----:B---3--:R-:W-:-:S10]  /*1340*/  DMUL R22, R22, UR12 ;  /* 0x0000000c16167c28 */ /* 0x008fd40008000000 */
        /* <DEDUP_REMOVED lines=8> */
.L_x_15:
[----:B------:R-:W-:Y:S05]  /*13d0*/  BSYNC.RECONVERGENT B2 ;  /* 0x0000000000027941 */ /* 0x000fea0003800200 */
.L_x_14:
        /* <DEDUP_REMOVED lines=37> */
.L_x_17:
[----:B------:R-:W-:Y:S05]  /*1630*/  BSYNC.RECONVERGENT B2 ;  /* 0x0000000000027941 */ /* 0x000fea0003800200 */
.L_x_16:
[----:B------:R-:W-:-:S05]  /*1640*/  IADD3 R5, PT, PT, R3, R2, RZ ;  /* 0x0000000203057210 */ /* 0x000fca0007ffe0ff */
[----:B------:R-:W-:-:S06]  /*1650*/  IMAD.WIDE R4, R5, 0x8, R18 ;  /* 0x0000000805047825 */ /* 0x000fcc00078e0212 */
[----:B------:R-:W2:Y:S01]  /*1660*/  LDG.E.64 R4, desc[UR16][R4.64] ;  /* 0x0000001004047981 */ /* 0x000ea2000c1e1b00 */
[----:B------:R-:W-:Y:S01]  /*1670*/  FADD R0, -R21, R0 ;  /* 0x0000000015007221 */ /* 0x000fe20000000100 */
[----:B------:R-:W-:-:S03]  /*1680*/  UIADD3 UR5, UPT, UPT, UR5, 0x4, URZ ;  /* 0x0000000405057890 */ /* 0x000fc6000fffe0ff */
[----:B------:R-:W-:Y:S01]  /*1690*/  FMUL R0, R0, R0 ;  /* 0x0000000000007220 */ /* 0x000fe20000400000 */
[----:B------:R-:W-:-:S03]  /*16a0*/  UISETP.NE.AND UP0, UPT, UR5, UR11, UPT ;  /* 0x0000000b0500728c */ /* 0x000fc6000bf05270 */
[----:B------:R-:W0:Y:S02]  /*16b0*/  F2F.F64.F32 R22, R0 ;  /* 0x0000000000167310 */ /* 0x000e240000201800 */
[----:B0-----:R-:W-:-:S10]  /*16c0*/  DFMA R22, R22, UR6, -R16 ;  /* 0x0000000616167c2b */ /* 0x001fd40008000810 */
[----:B------:R-:W0:Y:S02]  /*16d0*/  F2F.F32.F64 R22, R22 ;  /* 0x0000001600167310 */ /* 0x000e240000301000 */
[----:B0-----:R-:W-:-:S05]  /*16e0*/  FMUL R2, R22, 1.4426950216293334961 ;  /* 0x3fb8aa3b16027820 */ /* 0x001fca0000400000 */
[----:B------:R-:W-:-:S13]  /*16f0*/  FSETP.GEU.AND P0, PT, R2, -126, PT ;  /* 0xc2fc00000200780b */ /* 0x000fda0003f0e000 */
[----:B------:R-:W-:-:S04]  /*1700*/  @!P0 FMUL R2, R2, 0.5 ;  /* 0x3f00000002028820 */ /* 0x000fc80000400000 */
[----:B------:R-:W0:Y:S02]  /*1710*/  MUFU.EX2 R6, R2 ;  /* 0x0000000200067308 */ /* 0x000e240000000800 */
[----:B0-----:R-:W-:-:S06]  /*1720*/  @!P0 FMUL R6, R6, R6 ;  /* 0x0000000606068220 */ /* 0x001fcc0000400000 */
[----:B------:R-:W0:Y:S02]  /*1730*/  F2F.F64.F32 R24, R6 ;  /* 0x0000000600187310 */ /* 0x000e240000201800 */
[----:B0-----:R-:W-:-:S10]  /*1740*/  DMUL R24, R24, UR12 ;  /* 0x0000000c18187c28 */ /* 0x001fd40008000000 */
[----:B------:R-:W2:Y:S02]  /*1750*/  F2F.F32.F64 R24, R24 ;  /* 0x0000001800187310 */ /* 0x000ea40000301000 */
[C---:B--2---:R-:W-:Y:S01]  /*1760*/  FFMA R12, R24.reuse, R4, R7 ;  /* 0x00000004180c7223 */ /* 0x044fe20000000007 */
[----:B------:R-:W-:Y:S01]  /*1770*/  FFMA R11, R24, R5, R8 ;  /* 0x00000005180b7223 */ /* 0x000fe20000000008 */
[----:B------:R-:W-:Y:S06]  /*1780*/  BRA.U UP0, `(.L_x_18) ;  /* 0xfffffff500987547 */ /* 0x000fec000b83ffff */
[----:B------:R-:W-:-:S05]  /*1790*/  UMOV UR5, UR11 ;  /* 0x0000000b00057c82 */ /* 0x000fca0008000000 */
.L_x_9:
[----:B------:R-:W-:-:S09]  /*17a0*/  ULOP3.LUT UP0, URZ, UR14, 0x2, URZ, 0xc0, !UPT ;  /* 0x000000020eff7892 */ /* 0x000fd2000f80c0ff */
[----:B------:R-:W-:Y:S05]  /*17b0*/  BRA.U !UP0, `(.L_x_19) ;  /* 0x0000000508387547 */ /* 0x000fea000b800000 */
[----:B------:R-:W-:Y:S01]  /*17c0*/  I2FP.F32.U32 R0, UR5 ;  /* 0x0000000500007c45 */ /* 0x000fe20008201000 */
[----:B------:R-:W0:Y:S01]  /*17d0*/  MUFU.RCP R4, UR15 ;  /* 0x0000000f00047d08 */ /* 0x000e220008001000 */
[----:B------:R-:W-:Y:S01]  /*17e0*/  IMAD.U32 R5, RZ, RZ, UR15 ;  /* 0x0000000fff057e24 */ /* 0x000fe2000f8e00ff */
[----:B------:R-:W-:Y:S02]  /*17f0*/  BSSY.RECONVERGENT B2, `(.L_x_20) ;  /* 0x000000f000027945 */ /* 0x000fe40003800200 */
[----:B------:R-:W-:-:S06]  /*1800*/  FADD R2, R0, R13 ;  /* 0x0000000d00027221 */ /* 0x000fcc0000000000 */
[----:B------:R-:W1:Y:S01]  /*1810*/  F2I.TRUNC.NTZ R2, R2 ;  /* 0x0000000200027305 */ /* 0x000e62000020f100 */
[----:B0-----:R-:W-:-:S04]  /*1820*/  FFMA R5, R4, -R5, 1 ;  /* 0x3f80000004057423 */ /* 0x001fc80000000805 */
[----:B------:R-:W-:Y:S01]  /*1830*/  FFMA R0, R4, R5, R4 ;  /* 0x0000000504007223 */ /* 0x000fe20000000004 */
[----:B-1----:R-:W-:-:S04]  /*1840*/  I2FP.F32.S32 R6, R2 ;  /* 0x0000000200067245 */ /* 0x002fc80000201400 */
[----:B------:R-:W0:Y:S01]  /*1850*/  FCHK P0, R6, UR15 ;  /* 0x0000000f06007d02 */ /* 0x000e220008000000 */
[----:B------:R-:W-:-:S04]  /*1860*/  FFMA R5, R0, R6, RZ ;  /* 0x0000000600057223 */ /* 0x000fc800000000ff */
[----:B------:R-:W-:-:S04]  /*1870*/  FFMA R4, R5, -UR15, R6 ;  /* 0x8000000f05047c23 */ /* 0x000fc80008000006 */
[----:B------:R-:W-:Y:S01]  /*1880*/  FFMA R0, R0, R4, R5 ;  /* 0x0000000400007223 */ /* 0x000fe20000000005 */
[----:B0-----:R-:W-:Y:S06]  /*1890*/  @!P0 BRA `(.L_x_21) ;  /* 0x0000000000108947 */ /* 0x001fec0003800000 */
[----:B------:R-:W-:Y:S02]  /*18a0*/  MOV R0, R6 ;  /* 0x0000000600007202 */ /* 0x000fe40000000f00 */
[----:B------:R-:W-:Y:S02]  /*18b0*/  MOV R29, UR15 ;  /* 0x0000000f001d7c02 */ /* 0x000fe40008000f00 */
[----:B------:R-:W-:-:S07]  /*18c0*/  MOV R22, 0x18e0 ;  /* 0x000018e000167802 */ /* 0x000fce0000000f00 */
[----:B------:R-:W-:Y:S05]  /*18d0*/  CALL.REL.NOINC `($__internal_2_$__cuda_sm3x_div_rn_noftz_f32_slowpath) ;  /* 0x00000024003c7944 */ /* 0x000fea0003c00000 */
.L_x_21:
[----:B------:R-:W-:Y:S05]  /*18e0*/  BSYNC.RECONVERGENT B2 ;  /* 0x0000000000027941 */ /* 0x000fea0003800200 */
.L_x_20:
[----:B------:R-:W0:Y:S01]  /*18f0*/  LDC.64 R4, c[0x0][0x388] ;  /* 0x0000e200ff047b82 */ /* 0x000e220000000a00 */
        /* <DEDUP_REMOVED lines=37> */
.L_x_23:
[----:B------:R-:W-:Y:S05]  /*1b50*/  BSYNC.RECONVERGENT B2 ;  /* 0x0000000000027941 */ /* 0x000fea0003800200 */
.L_x_22:
[----:B------:R-:W0:Y:S01]  /*1b60*/  LDC.64 R4, c[0x0][0x388] ;  /* 0x0000e200ff047b82 */ /* 0x000e220000000a00 */
[----:B------:R-:W-:-:S05]  /*1b70*/  IADD3 R11, PT, PT, R3, R2, RZ ;  /* 0x00000002030b7210 */ /* 0x000fca0007ffe0ff */
[----:B0-----:R-:W-:-:S06]  /*1b80*/  IMAD.WIDE R4, R11, 0x8, R4 ;  /* 0x000000080b047825 */ /* 0x001fcc00078e0204 */
[----:B------:R-:W2:Y:S01]  /*1b90*/  LDG.E.64 R4, desc[UR16][R4.64] ;  /* 0x0000001004047981 */ /* 0x000ea2000c1e1b00 */
[----:B------:R-:W-:Y:S01]  /*1ba0*/  FADD R0, -R21, R0 ;  /* 0x0000000015007221 */ /* 0x000fe20000000100 */
[----:B------:R-:W-:-:S03]  /*1bb0*/  UIADD3 UR5, UPT, UPT, UR5, 0x2, URZ ;  /* 0x0000000205057890 */ /* 0x000fc6000fffe0ff */
[----:B------:R-:W-:-:S04]  /*1bc0*/  FMUL R0, R0, R0 ;  /* 0x0000000000007220 */ /* 0x000fc80000400000 */
        /* <DEDUP_REMOVED lines=12> */
[----:B------:R-:W-:-:S07]  /*1c90*/  FFMA R11, R22, R5, R8 ;  /* 0x00000005160b7223 */ /* 0x000fce0000000008 */
.L_x_19:
        /* <DEDUP_REMOVED lines=18> */
.L_x_25:
[----:B------:R-:W-:Y:S05]  /*1dc0*/  BSYNC.RECONVERGENT B2 ;  /* 0x0000000000027941 */ /* 0x000fea0003800200 */
.L_x_24:
[----:B------:R-:W0:Y:S01]  /*1dd0*/  LDC.64 R4, c[0x0][0x388] ;  /* 0x0000e200ff047b82 */ /* 0x000e220000000a00 */
[----:B------:R-:W-:-:S05]  /*1de0*/  IADD3 R3, PT, PT, R3, R2, RZ ;  /* 0x0000000203037210 */ /* 0x000fca0007ffe0ff */
[----:B0-----:R-:W-:-:S06]  /*1df0*/  IMAD.WIDE R2, R3, 0x8, R4 ;  /* 0x0000000803027825 */ /* 0x001fcc00078e0204 */
[----:B------:R-:W2:Y:S01]  /*1e00*/  LDG.E.64 R2, desc[UR16][R2.64] ;  /* 0x0000001002027981 */ /* 0x000ea2000c1e1b00 */
[----:B------:R-:W-:Y:S01]  /*1e10*/  FADD R0, -R21, R0 ;  /* 0x0000000015007221 */ /* 0x000fe20000000100 */
[----:B------:R-:W-:-:S03]  /*1e20*/  UISETP.NE.AND UP0, UPT, UR4, UR19, UPT ;  /* 0x000000130400728c */ /* 0x000fc6000bf05270 */
        /* <DEDUP_REMOVED lines=14> */
[----:B------:R-:W-:Y:S06]  /*1f10*/  BRA.U !UP0, `(.L_x_0) ;  /* 0x0000001508bc7547 */ /* 0x000fec000b800000 */
[----:B------:R-:W-:Y:S01]  /*1f20*/  UIADD3 UR4, UPT, UPT, UR4, 0x1, URZ ;  /* 0x0000000104047890 */ /* 0x000fe2000fffe0ff */
[----:B------:R-:W-:Y:S11]  /*1f30*/  BRA `(.L_x_26) ;  /* 0xffffffec00187947 */ /* 0x000ff6000383ffff */
.L_x_3:
[----:B------:R-:W-:Y:S01]  /*1f40*/  VIADD R2, R5, 0xf3000000 ;  /* 0xf300000005027836 */ /* 0x000fe20000000000 */
[----:B------:R0:W1:Y:S04]  /*1f50*/  MUFU.RSQ R0, R5 ;  /* 0x0000000500007308 */ /* 0x0000680000001400 */
[----:B------:R-:W-:-:S13]  /*1f60*/  ISETP.GT.U32.AND P0, PT, R2, 0x727fffff, PT ;  /* 0x727fffff0200780c */ /* 0x000fda0003f04070 */
[----:B01----:R-:W-:Y:S05]  /*1f70*/  @!P0 BRA `(.L_x_27) ;  /* 0x0000000000108947 */ /* 0x003fea0003800000 */
[----:B------:R-:W-:Y:S02]  /*1f80*/  MOV R0, R5 ;  /* 0x0000000500007202 */ /* 0x000fe40000000f00 */
[----:B------:R-:W-:-:S07]  /*1f90*/  MOV R6, 0x1fb0 ;  /* 0x00001fb000067802 */ /* 0x000fce0000000f00 */
[----:B------:R-:W-:Y:S05]  /*1fa0*/  CALL.REL.NOINC `($__internal_1_$__cuda_sm20_sqrt_rn_f32_slowpath) ;  /* 0x0000001c00287944 */ /* 0x000fea0003c00000 */
[----:B------:R-:W-:Y:S05]  /*1fb0*/  BRA `(.L_x_28) ;  /* 0x0000000000107947 */ /* 0x000fea0003800000 */
.L_x_27:
[C---:B------:R-:W-:Y:S01]  /*1fc0*/  FMUL.FTZ R4, R0.reuse, R5 ;  /* 0x0000000500047220 */ /* 0x040fe20000410000 */
[----:B------:R-:W-:-:S03]  /*1fd0*/  FMUL.FTZ R0, R0, 0.5 ;  /* 0x3f00000000007820 */ /* 0x000fc60000410000 */
[----:B------:R-:W-:-:S04]  /*1fe0*/  FFMA R5, -R4, R4, R5 ;  /* 0x0000000404057223 */ /* 0x000fc80000000105 */
[----:B------:R-:W-:-:S07]  /*1ff0*/  FFMA R4, R5, R0, R4 ;  /* 0x0000000005047223 */ /* 0x000fce0000000004 */
.L_x_28:
        /* <DEDUP_REMOVED lines=16> */
[----:B------:R-:W-:-:S05]  /*2100*/  FFMA R0, RZ, R5, R3 ;  /* 0x00000005ff007223 */ /* 0x000fca0000000003 */
[----:B------:R-:W-:-:S13]  /*2110*/  FSETP.GT.AND P0, PT, |R0|, 1.469367938527859385e-39, PT ;  /* 0x001000000000780b */ /* 0x000fda0003f04200 */
[----:B------:R-:W-:Y:S05]  /*2120*/  @P0 BRA `(.L_x_29) ;  /* 0x0000000000200947 */ /* 0x000fea0003800000 */
[----:B------:R-:W-:Y:S01]  /*2130*/  MOV R2, R4 ;  /* 0x0000000400027202 */ /* 0x000fe20000000f00 */
[----:B------:R-:W-:Y:S01]  /*2140*/  IMAD.MOV.U32 R3, RZ, RZ, R5 ;  /* 0x000000ffff037224 */ /* 0x000fe200078e0005 */
[----:B------:R-:W-:Y:S02]  /*2150*/  MOV R0, 0x54442d18 ;  /* 0x54442d1800007802 */ /* 0x000fe40000000f00 */
[----:B------:R-:W-:Y:S02]  /*2160*/  MOV R7, 0x400921fb ;  /* 0x400921fb00077802 */ /* 0x000fe40000000f00 */
[----:B------:R-:W-:-:S07]  /*2170*/  MOV R28, 0x2190 ;  /* 0x00002190001c7802 */ /* 0x000fce0000000f00 */
[----:B------:R-:W-:Y:S05]  /*2180*/  CALL.REL.NOINC `($__internal_0_$__cuda_sm20_div_rn_f64_full) ;  /* 0x00000014003c7944 */ /* 0x000fea0003c00000 */
[----:B------:R-:W-:Y:S01]  /*2190*/  MOV R2, UR4 ;  /* 0x0000000400027c02 */ /* 0x000fe20008000f00 */
[----:B------:R-:W-:-:S07]  /*21a0*/  IMAD.U32 R3, RZ, RZ, UR5 ;  /* 0x00000005ff037e24 */ /* 0x000fce000f8e00ff */
.L_x_29:
[----:B------:R-:W-:Y:S02]  /*21b0*/  UISETP.LT.AND UP0, UPT, URZ, UR10, UPT ;  /* 0x0000000aff00728c */ /* 0x000fe4000bf01270 */
[----:B------:R-:W-:Y:S02]  /*21c0*/  ULOP3.LUT UR13, UR11, 0x3, URZ, 0xc0, !UPT ;  /* 0x000000030b0d7892 */ /* 0x000fe4000f8ec0ff */
[----:B------:R-:W-:Y:S02]  /*21d0*/  ULOP3.LUT UR11, UR11, 0x7ffffffc, URZ, 0xc0, !UPT ;  /* 0x7ffffffc0b0b7892 */ /* 0x000fe4000f8ec0ff */
[----:B------:R-:W-:Y:S01]  /*21e0*/  USEL UR18, URZ, UR10, !UP0 ;  /* 0x0000000aff127287 */ /* 0x000fe2000c000000 */
[----:B------:R-:W-:-:S11]  /*21f0*/  UMOV UR4, URZ ;  /* 0x000000ff00047c82 */ /* 0x000fd60008000000 */
.L_x_49:
[----:B0-----:R-:W0:Y:S01]  /*2200*/  LDCU UR5, c[0x0][0x3b4] ;  /* 0x00007680ff0577ac */ /* 0x001e220008000800 */
[----:B------:R-:W-:Y:S01]  /*2210*/  I2FP.F32.U32 R0, UR4 ;  /* 0x0000000400007c45 */ /* 0x000fe20008201000 */
[----:B------:R-:W-:Y:S01]  /*2220*/  BSSY.RECONVERGENT B2, `(.L_x_30) ;  /* 0x0000015000027945 */ /* 0x000fe20003800200 */
[----:B------:R-:W-:-:S03]  /*2230*/  UISETP.NE.AND UP0, UPT, UR4, UR18, UPT ;  /* 0x000000120400728c */ /* 0x000fc6000bf05270 */
[----:B------:R-:W-:Y:S01]  /*2240*/  FADD R7, R0, R9 ;  /* 0x0000000900077221 */ /* 0x000fe20000000000 */
[----:B------:R-:W-:-:S05]  /*2250*/  UIADD3 UR4, UPT, UPT, UR4, 0x1, URZ ;  /* 0x0000000104047890 */ /* 0x000fca000fffe0ff */
[----:B-1----:R-:W1:Y:S01]  /*2260*/  F2I.TRUNC.NTZ R7, R7 ;  /* 0x0000000700077305 */ /* 0x002e62000020f100 */
        /* <DEDUP_REMOVED lines=13> */
[----:B------:R-:W-:Y:S02]  /*2340*/  MOV R0, R6 ;  /* 0x0000000600007202 */ /* 0x000fe40000000f00 */
[----:B------:R-:W-:-:S07]  /*2350*/  MOV R22, 0x2370 ;  /* 0x0000237000167802 */ /* 0x000fce0000000f00 */
[----:B------:R-:W-:Y:S05]  /*2360*/  CALL.REL.NOINC `($__internal_2_$__cuda_sm3x_div_rn_noftz_f32_slowpath) ;  /* 0x0000001800987944 */ /* 0x000fea0003c00000 */
.L_x_31:
[----:B------:R-:W-:Y:S05]  /*2370*/  BSYNC.RECONVERGENT B2 ;  /* 0x0000000000027941 */ /* 0x000fea0003800200 */
.L_x_30:
        /* <DEDUP_REMOVED lines=14> */
[----:B------:R-:W1:Y:S01]  /*2460*/  LDCU UR14, c[0x0][0x3b0] ;  /* 0x00007600ff0e77ac */ /* 0x000e620008000800 */
[----:B------:R-:W-:-:S05]  /*2470*/  UMOV UR5, URZ ;  /* 0x000000ff00057c82 */ /* 0x000fca0008000000 */
.L_x_41:
[----:B------:R-:W-:Y:S01]  /*2480*/  I2FP.F32.U32 R0, UR5 ;  /* 0x0000000500007c45 */ /* 0x000fe20008201000 */
[----:B-1----:R-:W-:Y:S01]  /*2490*/  USHF.L.U32 UR12, UR14, 0x1, URZ ;  /* 0x000000010e0c7899 */ /* 0x002fe200080006ff */
[----:B------:R-:W-:Y:S03]  /*24a0*/  BSSY.RECONVERGENT B2, `(.L_x_33) ;  /* 0x0000011000027945 */ /* 0x000fe60003800200 */
[----:B------:R-:W-:Y:S02]  /*24b0*/  FADD R27, R0, R13 ;  /* 0x0000000d001b7221 */ /* 0x000fe40000000000 */
[----:B------:R-:W-:-:S04]  /*24c0*/  I2FP.F32.S32 R7, UR12 ;  /* 0x0000000c00077c45 */ /* 0x000fc80008201400 */
[----:B------:R-:W1:Y:S08]  /*24d0*/  F2I.TRUNC.NTZ R27, R27 ;  /* 0x0000001b001b7305 */ /* 0x000e70000020f100 */
[----:B------:R-:W2:Y:S01]  /*24e0*/  MUFU.RCP R4, R7 ;  /* 0x0000000700047308 */ /* 0x000ea20000001000 */
[----:B-1----:R-:W-:-:S07]  /*24f0*/  I2FP.F32.S32 R6, R27 ;  /* 0x0000001b00067245 */ /* 0x002fce0000201400 */
[----:B------:R-:W1:Y:S01]  /*2500*/  FCHK P0, R6, R7 ;  /* 0x0000000706007302 */ /* 0x000e620000000000 */
[----:B--2---:R-:W-:-:S04]  /*2510*/  FFMA R5, -R7, R4, 1 ;  /* 0x3f80000007057423 */ /* 0x004fc80000000104 */
[----:B------:R-:W-:-:S04]  /*2520*/  FFMA R0, R4, R5, R4 ;  /* 0x0000000504007223 */ /* 0x000fc80000000004 */
[----:B------:R-:W-:-:S04]  /*2530*/  FFMA R4, R0, R6, RZ ;  /* 0x0000000600047223 */ /* 0x000fc800000000ff */
[----:B------:R-:W-:-:S04]  /*2540*/  FFMA R5, -R7, R4, R6 ;  /* 0x0000000407057223 */ /* 0x000fc80000000106 */
[----:B------:R-:W-:Y:S01]  /*2550*/  FFMA R0, R0, R5, R4 ;  /* 0x0000000500007223 */ /* 0x000fe20000000004 */
[----:B-1----:R-:W-:Y:S06]  /*2560*/  @!P0 BRA `(.L_x_34) ;  /* 0x0000000000108947 */ /* 0x002fec0003800000 */
[----:B------:R-:W-:Y:S01]  /*2570*/  IMAD.MOV.U32 R0, RZ, RZ, R6 ;  /* 0x000000ffff007224 */ /* 0x000fe200078e0006 */
[----:B------:R-:W-:Y:S02]  /*2580*/  MOV R29, R7 ;  /* 0x00000007001d7202 */ /* 0x000fe40000000f00 */
[----:B------:R-:W-:-:S07]  /*2590*/  MOV R22, 0x25b0 ;  /* 0x000025b000167802 */ /* 0x000fce0000000f00 */
[----:B0-----:R-:W-:Y:S05]  /*25a0*/  CALL.REL.NOINC `($__internal_2_$__cuda_sm3x_div_rn_noftz_f32_slowpath) ;  /* 0x0000001800087944 */ /* 0x001fea0003c00000 */
.L_x_34:
[----:B------:R-:W-:Y:S05]  /*25b0*/  BSYNC.RECONVERGENT B2 ;  /* 0x0000000000027941 */ /* 0x000fea0003800200 */
.L_x_33:
[----:B------:R-:W-:Y:S01]  /*25c0*/  FADD R0, -R21, R0 ;  /* 0x0000000015007221 */ /* 0x000fe20000000100 */
[----:B------:R-:W-:-:S03]  /*25d0*/  IADD3 R25, PT, PT, R8, R27, RZ ;  /* 0x0000001b08197210 */ /* 0x000fc60007ffe0ff */
[----:B------:R-:W-:Y:S01]  /*25e0*/  FMUL R0, R0, R0 ;  /* 0x0000000000007220 */ /* 0x000fe20000400000 */
[----:B------:R-:W-:Y:S01]  /*25f0*/  UIADD3 UR12, UPT, UPT, UR5, 0x1, URZ ;  /* 0x00000001050c7890 */ /* 0x000fe2000fffe0ff */
[----:B0-----:R-:W-:Y:S02]  /*2600*/  IMAD.WIDE R24, R25, 0x8, R18 ;  /* 0x0000000819187825 */ /* 0x001fe400078e0212 */
[----:B------:R-:W0:Y:S02]  /*2610*/  F2F.F64.F32 R22, R0 ;  /* 0x0000000000167310 */ /* 0x000e240000201800 */
[----:B0-----:R-:W-:-:S10]  /*2620*/  DFMA R22, R22, UR6, -R16 ;  /* 0x0000000616167c2b */ /* 0x001fd40008000810 */
[----:B------:R-:W0:Y:S02]  /*2630*/  F2F.F32.F64 R22, R22 ;  /* 0x0000001600167310 */ /* 0x000e240000301000 */
[----:B0-----:R-:W-:-:S05]  /*2640*/  FMUL R6, R22, 1.4426950216293334961 ;  /* 0x3fb8aa3b16067820 */ /* 0x001fca0000400000 */
[----:B------:R-:W-:-:S13]  /*2650*/  FSETP.GEU.AND P0, PT, R6, -126, PT ;  /* 0xc2fc00000600780b */ /* 0x000fda0003f0e000 */
[----:B------:R-:W-:-:S04]  /*2660*/  @!P0 FMUL R6, R6, 0.5 ;  /* 0x3f00000006068820 */ /* 0x000fc80000400000 */
[----:B------:R-:W0:Y:S01]  /*2670*/  MUFU.EX2 R26, R6 ;  /* 0x00000006001a7308 */ /* 0x000e220000000800 */
[----:B------:R-:W-:-:S05]  /*2680*/  I2FP.F32.U32 R0, UR12 ;  /* 0x0000000c00007c45 */ /* 0x000fca0008201000 */
[----:B------:R-:W-:Y:S01]  /*2690*/  FADD R27, R0, R13 ;  /* 0x0000000d001b7221 */ /* 0x000fe20000000000 */
[----:B0-----:R-:W-:-:S04]  /*26a0*/  @!P0 FMUL R26, R26, R26 ;  /* 0x0000001a1a1a8220 */ /* 0x001fc80000400000 */
[----:B------:R-:W0:Y:S08]  /*26b0*/  F2F.F64.F32 R4, R26 ;  /* 0x0000001a00047310 */ /* 0x000e300000201800 */
[----:B------:R-:W1:Y:S01]  /*26c0*/  F2I.TRUNC.NTZ R27, R27 ;  /* 0x0000001b001b7305 */ /* 0x000e62000020f100 */
[----:B0-----:R-:W-:-:S07]  /*26d0*/  DMUL R4, R4, R2 ;  /* 0x0000000204047228 */ /* 0x001fce0000000000 */
[----:B------:R-:W0:Y:S08]  /*26e0*/  MUFU.RCP R22, R7 ;  /* 0x0000000700167308 */ /* 0x000e300000001000 */
[----:B------:R0:W2:Y:S01]  /*26f0*/  F2F.F32.F64 R4, R4 ;  /* 0x0000000400047310 */ /* 0x0000a20000301000 */
[----:B-1----:R-:W-:-:S07]  /*2700*/  I2FP.F32.S32 R6, R27 ;  /* 0x0000001b00067245 */ /* 0x002fce0000201400 */
[----:B------:R-:W1:Y:S01]  /*2710*/  FCHK P0, R6, R7 ;  /* 0x0000000706007302 */ /* 0x000e620000000000 */
[----:B0-----:R-:W-:-:S04]  /*2720*/  FFMA R5, -R7, R22, 1 ;  /* 0x3f80000007057423 */ /* 0x001fc80000000116 */
[----:B------:R-:W-:Y:S01]  /*2730*/  FFMA R0, R22, R5, R22 ;  /* 0x0000000516007223 */ /* 0x000fe20000000016 */
[-C--:B--2---:R-:W-:Y:S01]  /*2740*/  FMUL R23, R12, R4.reuse ;  /* 0x000000040c177220 */ /* 0x084fe20000400000 */
[----:B------:R-:W-:Y:S02]  /*2750*/  FMUL R29, R11, R4 ;  /* 0x000000040b1d7220 */ /* 0x000fe40000400000 */
[C---:B------:R-:W-:Y:S01]  /*2760*/  FFMA R4, R0.reuse, R6, RZ ;  /* 0x0000000600047223 */ /* 0x040fe200000000ff */
[----:B------:R-:W-:Y:S01]  /*2770*/  BSSY.RECONVERGENT B2, `(.L_x_35) ;  /* 0x000000a000027945 */ /* 0x000fe20003800200 */
[----:B------:R0:W-:Y:S02]  /*2780*/  REDG.E.ADD.F32.FTZ.RN.STRONG.GPU desc[UR16][R24.64], R23 ;  /* 0x00000017180079a6 */ /* 0x0001e4000c12f310 */
[----:B------:R-:W-:Y:S02]  /*2790*/  FFMA R5, -R7, R4, R6 ;  /* 0x0000000407057223 */ /* 0x000fe40000000106 */
[----:B------:R0:W-:Y:S02]  /*27a0*/  REDG.E.ADD.F32.FTZ.RN.STRONG.GPU desc[UR16][R24.64+0x4], R29 ;  /* 0x0000041d180079a6 */ /* 0x0001e4000c12f310 */
[----:B------:R-:W-:Y:S01]  /*27b0*/  FFMA R0, R0, R5, R4 ;  /* 0x0000000500007223 */ /* 0x000fe20000000004 */
[----:B-1----:R-:W-:Y:S06]  /*27c0*/  @!P0 BRA `(.L_x_36) ;  /* 0x0000000000108947 */ /* 0x002fec0003800000 */
[----:B------:R-:W-:Y:S01]  /*27d0*/  MOV R0, R6 ;  /* 0x0000000600007202 */ /* 0x000fe20000000f00 */
[----:B0-----:R-:W-:Y:S01]  /*27e0*/  IMAD.MOV.U32 R29, RZ, RZ, R7 ;  /* 0x000000ffff1d7224 */ /* 0x001fe200078e0007 */
[----:B------:R-:W-:-:S07]  /*27f0*/  MOV R22, 0x2810 ;  /* 0x0000281000167802 */ /* 0x000fce0000000f00 */
[----:B------:R-:W-:Y:S05]  /*2800*/  CALL.REL.NOINC `($__internal_2_$__cuda_sm3x_div_rn_noftz_f32_slowpath) ;  /* 0x0000001400707944 */ /* 0x000fea0003c00000 */
.L_x_36:
[----:B------:R-:W-:Y:S05]  /*2810*/  BSYNC.RECONVERGENT B2 ;  /* 0x0000000000027941 */ /* 0x000fea0003800200 */
.L_x_35:
[----:B------:R-:W-:Y:S01]  /*2820*/  FADD R0, -R21, R0 ;  /* 0x0000000015007221 */ /* 0x000fe20000000100 */
[----:B0-----:R-:W-:-:S03]  /*2830*/  IADD3 R25, PT, PT, R8, R27, RZ ;  /* 0x0000001b08197210 */ /* 0x001fc60007ffe0ff */
[----:B------:R-:W-:Y:S01]  /*2840*/  FMUL R0, R0, R0 ;  /* 0x0000000000007220 */ /* 0x000fe20000400000 */
[----:B------:R-:W-:Y:S01]  /*2850*/  UIADD3 UR12, UPT, UPT, UR5, 0x2, URZ ;  /* 0x00000002050c7890 */ /* 0x000fe2000fffe0ff */
[----:B------:R-:W-:Y:S02]  /*2860*/  IMAD.WIDE R24, R25, 0x8, R18 ;  /* 0x0000000819187825 */ /* 0x000fe400078e0212 */
        /* <DEDUP_REMOVED lines=28> */
[----:B------:R-:W-:Y:S02]  /*2a30*/  MOV R0, R6 ;  /* 0x0000000600007202 */ /* 0x000fe40000000f00 */
[----:B0-----:R-:W-:Y:S02]  /*2a40*/  MOV R29, R7 ;  /* 0x00000007001d7202 */ /* 0x001fe40000000f00 */
[----:B------:R-:W-:-:S07]  /*2a50*/  MOV R22, 0x2a70 ;  /* 0x00002a7000167802 */ /* 0x000fce0000000f00 */
[----:B------:R-:W-:Y:S05]  /*2a60*/  CALL.REL.NOINC `($__internal_2_$__cuda_sm3x_div_rn_noftz_f32_slowpath) ;  /* 0x0000001000d87944 */ /* 0x000fea0003c00000 */
.L_x_38:
[----:B------:R-:W-:Y:S05]  /*2a70*/  BSYNC.RECONVERGENT B2 ;  /* 0x0000000000027941 */ /* 0x000fea0003800200 */
.L_x_37:
[----:B------:R-:W-:Y:S01]  /*2a80*/  FADD R0, -R21, R0 ;  /* 0x0000000015007221 */ /* 0x000fe20000000100 */
[----:B0-----:R-:W-:-:S03]  /*2a90*/  IMAD.IADD R25, R8, 0x1, R27 ;  /* 0x0000000108197824 */ /* 0x001fc600078e021b */
        /* <DEDUP_REMOVED lines=35> */
.L_x_40:
[----:B------:R-:W-:Y:S05]  /*2cd0*/  BSYNC.RECONVERGENT B2 ;  /* 0x0000000000027941 */ /* 0x000fea0003800200 */
.L_x_39:
[----:B------:R-:W-:-:S04]  /*2ce0*/  FADD R0, -R21, R0 ;  /* 0x0000000015007221 */ /* 0x000fc80000000100 */
[----:B------:R-:W-:-:S04]  /*2cf0*/  FMUL R0, R0, R0 ;  /* 0x0000000000007220 */ /* 0x000fc80000400000 */
[----:B------:R-:W1:Y:S02]  /*2d00*/  F2F.F64.F32 R4, R0 ;  /* 0x0000000000047310 */ /* 0x000e640000201800 */
[----:B-1----:R-:W-:-:S10]  /*2d10*/  DFMA R6, R4, UR6, -R16 ;  /* 0x0000000604067c2b */ /* 0x002fd40008000810 */
[----:B------:R-:W0:Y:S02]  /*2d20*/  F2F.F32.F64 R6, R6 ;  /* 0x0000000600067310 */ /* 0x000e240000301000 */
[----:B0-----:R-:W-:-:S05]  /*2d30*/  FMUL R24, R6, 1.4426950216293334961 ;  /* 0x3fb8aa3b06187820 */ /* 0x001fca0000400000 */
[----:B------:R-:W-:-:S13]  /*2d40*/  FSETP.GEU.AND P0, PT, R24, -126, PT ;  /* 0xc2fc00001800780b */ /* 0x000fda0003f0e000 */
[----:B------:R-:W-:-:S04]  /*2d50*/  @!P0 FMUL R24, R24, 0.5 ;  /* 0x3f00000018188820 */ /* 0x000fc80000400000 */
[----:B------:R-:W0:Y:S02]  /*2d60*/  MUFU.EX2 R25, R24 ;  /* 0x0000001800197308 */ /* 0x000e240000000800 */
[----:B0-----:R-:W-:-:S06]  /*2d70*/  @!P0 FMUL R25, R25, R25 ;  /* 0x0000001919198220 */ /* 0x001fcc0000400000 */
[----:B------:R-:W0:Y:S02]  /*2d80*/  F2F.F64.F32 R4, R25 ;  /* 0x0000001900047310 */ /* 0x000e240000201800 */
[----:B0-----:R-:W-:Y:S01]  /*2d90*/  DMUL R22, R4, R2 ;  /* 0x0000000204167228 */ /* 0x001fe20000000000 */
[----:B------:R-:W-:-:S05]  /*2da0*/  IADD3 R5, PT, PT, R8, R27, RZ ;  /* 0x0000001b08057210 */ /* 0x000fca0007ffe0ff */
[----:B------:R-:W-:-:S04]  /*2db0*/  IMAD.WIDE R4, R5, 0x8, R18 ;  /* 0x0000000805047825 */ /* 0x000fc800078e0212 */
[----:B------:R-:W0:Y:S02]  /*2dc0*/  F2F.F32.F64 R22, R22 ;  /* 0x0000001600167310 */ /* 0x000e240000301000 */
[-C--:B0-----:R-:W-:Y:S01]  /*2dd0*/  FMUL R7, R12, R22.reuse ;  /* 0x000000160c077220 */ /* 0x081fe20000400000 */
[----:B------:R-:W-:-:S04]  /*2de0*/  FMUL R27, R11, R22 ;  /* 0x000000160b1b7220 */ /* 0x000fc80000400000 */
[----:B------:R2:W-:Y:S04]  /*2df0*/  REDG.E.ADD.F32.FTZ.RN.STRONG.GPU desc[UR16][R4.64], R7 ;  /* 0x00000007040079a6 */ /* 0x0005e8000c12f310 */
[----:B------:R2:W-:Y:S01]  /*2e00*/  REDG.E.ADD.F32.FTZ.RN.STRONG.GPU desc[UR16][R4.64+0x4], R27 ;  /* 0x0000041b040079a6 */ /* 0x0005e2000c12f310 */
[----:B------:R-:W-:-:S04]  /*2e10*/  UIADD3 UR5, UPT, UPT, UR5, 0x4, URZ ;  /* 0x0000000405057890 */ /* 0x000fc8000fffe0ff */
[----:B------:R-:W-:-:S09]  /*2e20*/  UISETP.NE.AND UP1, UPT, UR5, UR11, UPT ;  /* 0x0000000b0500728c */ /* 0x000fd2000bf25270 */
[----:B--2---:R-:W-:Y:S05]  /*2e30*/  BRA.U UP1, `(.L_x_41) ;  /* 0xfffffff501907547 */ /* 0x004fea000b83ffff */
[----:B------:R-:W-:-:S05]  /*2e40*/  UMOV UR5, UR11 ;  /* 0x0000000b00057c82 */ /* 0x000fca0008000000 */
.L_x_32:
[----:B------:R-:W0:Y:S01]  /*2e50*/  LDCU UR12, c[0x0][0x3b0] ;  /* 0x00007600ff0c77ac */ /* 0x000e220008000800 */
[----:B------:R-:W-:Y:S01]  /*2e60*/  I2FP.F32.U32 R0, UR5 ;  /* 0x0000000500007c45 */ /* 0x000fe20008201000 */
[----:B------:R-:W-:Y:S01]  /*2e70*/  BSSY.RECONVERGENT B2, `(.L_x_42) ;  /* 0x0000012000027945 */ /* 0x000fe20003800200 */
[----:B------:R-:W-:-:S03]  /*2e80*/  UISETP.NE.AND UP1, UPT, UR13, 0x1, UPT ;  /* 0x000000010d00788c */ /* 0x000fc6000bf25270 */
[----:B------:R-:W-:-:S06]  /*2e90*/  FADD R7, R0, R13 ;  /* 0x0000000d00077221 */ /* 0x000fcc0000000000 */
[----:B------:R-:W1:Y:S01]  /*2ea0*/  F2I.TRUNC.NTZ R7, R7 ;  /* 0x0000000700077305 */ /* 0x000e62000020f100 */
[----:B0-----:R-:W-:-:S06]  /*2eb0*/  USHF.L.U32 UR12, UR12, 0x1, URZ ;  /* 0x000000010c0c7899 */ /* 0x001fcc00080006ff */
[----:B------:R-:W-:Y:S02]  /*2ec0*/  I2FP.F32.S32 R29, UR12 ;  /* 0x0000000c001d7c45 */ /* 0x000fe40008201400 */
[----:B-1----:R-:W-:Y:S02]  /*2ed0*/  I2FP.F32.S32 R6, R7 ;  /* 0x0000000700067245 */ /* 0x002fe40000201400 */
[----:B------:R-:W0:Y:S08]  /*2ee0*/  MUFU.RCP R4, R29 ;  /* 0x0000001d00047308 */ /* 0x000e300000001000 */
[----:B------:R-:W1:Y:S01]  /*2ef0*/  FCHK P0, R6, R29 ;  /* 0x0000001d06007302 */ /* 0x000e620000000000 */
[----:B0-----:R-:W-:-:S04]  /*2f00*/  FFMA R5, -R29, R4, 1 ;  /* 0x3f8000001d057423 */ /* 0x001fc80000000104 */
[----:B------:R-:W-:-:S04]  /*2f10*/  FFMA R0, R4, R5, R4 ;  /* 0x0000000504007223 */ /* 0x000fc80000000004 */
[----:B------:R-:W-:-:S04]  /*2f20*/  FFMA R5, R0, R6, RZ ;  /* 0x0000000600057223 */ /* 0x000fc800000000ff */
[----:B------:R-:W-:-:S04]  /*2f30*/  FFMA R4, -R29, R5, R6 ;  /* 0x000000051d047223 */ /* 0x000fc80000000106 */
[----:B------:R-:W-:Y:S01]  /*2f40*/  FFMA R0, R0, R4, R5 ;  /* 0x0000000400007223 */ /* 0x000fe20000000005 */
[----:B-1----:R-:W-:Y:S06]  /*2f50*/  @!P0 BRA `(.L_x_43) ;  /* 0x00000000000c8947 */ /* 0x002fec0003800000 */
[----:B------:R-:W-:Y:S01]  /*2f60*/  IMAD.MOV.U32 R0, RZ, RZ, R6 ;  /* 0x000000ffff007224 */ /* 0x000fe200078e0006 */
[----:B------:R-:W-:-:S07]  /*2f70*/  MOV R22, 0x2f90 ;  /* 0x00002f9000167802 */ /* 0x000fce0000000f00 */
[----:B------:R-:W-:Y:S05]  /*2f80*/  CALL.REL.NOINC `($__internal_2_$__cuda_sm3x_div_rn_noftz_f32_slowpath) ;  /* 0x0000000c00907944 */ /* 0x000fea0003c00000 */
.L_x_43:
[----:B------:R-:W-:Y:S05]  /*2f90*/  BSYNC.RECONVERGENT B2 ;  /* 0x0000000000027941 */ /* 0x000fea0003800200 */
.L_x_42:
[----:B------:R-:W-:Y:S01]  /*2fa0*/  FADD R0, -R21, R0 ;  /* 0x0000000015007221 */ /* 0x000fe20000000100 */
[----:B------:R-:W-:-:S03]  /*2fb0*/  IADD3 R7, PT, PT, R8, R7, RZ ;  /* 0x0000000708077210 */ /* 0x000fc60007ffe0ff */
[----:B------:R-:W-:-:S04]  /*2fc0*/  FMUL R0, R0, R0 ;  /* 0x0000000000007220 */ /* 0x000fc80000400000 */
[----:B------:R-:W0:Y:S02]  /*2fd0*/  F2F.F64.F32 R4, R0 ;  /* 0x0000000000047310 */ /* 0x000e240000201800 */
[----:B0-----:R-:W-:Y:S01]  /*2fe0*/  DFMA R18, R4, UR6, -R16 ;  /* 0x0000000604127c2b */ /* 0x001fe20008000810 */
[----:B------:R-:W0:Y:S09]  /*2ff0*/  LDC.64 R4, c[0x0][0x388] ;  /* 0x0000e200ff047b82 */ /* 0x000e320000000a00 */
[----:B------:R-:W1:Y:S02]  /*3000*/  F2F.F32.F64 R18, R18 ;  /* 0x0000001200127310 */ /* 0x000e640000301000 */
[----:B-1----:R-:W-:Y:S01]  /*3010*/  FMUL R6, R18, 1.4426950216293334961 ;  /* 0x3fb8aa3b12067820 */ /* 0x002fe20000400000 */
[----:B0-----:R-:W-:-:S04]  /*3020*/  IMAD.WIDE R4, R7, 0x8, R4 ;  /* 0x0000000807047825 */ /* 0x001fc800078e0204 */
[----:B------:R-:W-:-:S13]  /*3030*/  FSETP.GEU.AND P0, PT, R6, -126, PT ;  /* 0xc2fc00000600780b */ /* 0x000fda0003f0e000 */
[----:B------:R-:W-:-:S04]  /*3040*/  @!P0 FMUL R6, R6, 0.5 ;  /* 0x3f00000006068820 */ /* 0x000fc80000400000 */
[----:B------:R-:W0:Y:S02]  /*3050*/  MUFU.EX2 R24, R6 ;  /* 0x0000000600187308 */ /* 0x000e240000000800 */
[----:B0-----:R-:W-:-:S06]  /*3060*/  @!P0 FMUL R24, R24, R24 ;  /* 0x0000001818188220 */ /* 0x001fcc0000400000 */
[----:B------:R-:W0:Y:S02]  /*3070*/  F2F.F64.F32 R22, R24 ;  /* 0x0000001800167310 */ /* 0x000e240000201800 */
[----:B0-----:R-:W-:-:S10]  /*3080*/  DMUL R22, R22, R2 ;  /* 0x0000000216167228 */ /* 0x001fd40000000000 */
[----:B------:R-:W0:Y:S02]  /*3090*/  F2F.F32.F64 R22, R22 ;  /* 0x0000001600167310 */ /* 0x000e240000301000 */
[-C--:B0-----:R-:W-:Y:S01]  /*30a0*/  FMUL R7, R12, R22.reuse ;  /* 0x000000160c077220 */ /* 0x081fe20000400000 */
[----:B------:R-:W-:-:S04]  /*30b0*/  FMUL R19, R11, R22 ;  /* 0x000000160b137220 */ /* 0x000fc80000400000 */
[----:B------:R0:W-:Y:S04]  /*30c0*/  REDG.E.ADD.F32.FTZ.RN.STRONG.GPU desc[UR16][R4.64], R7 ;  /* 0x00000007040079a6 */ /* 0x0001e8000c12f310 */
[----:B------:R0:W-:Y:S01]  /*30d0*/  REDG.E.ADD.F32.FTZ.RN.STRONG.GPU desc[UR16][R4.64+0x4], R19 ;  /* 0x00000413040079a6 */ /* 0x0001e2000c12f310 */
[----:B------:R-:W-:Y:S05]  /*30e0*/  BRA.U !UP1, `(.L_x_44) ;  /* 0x0000000509447547 */ /* 0x000fea000b800000 */
[----:B------:R-:W1:Y:S01]  /*30f0*/  LDCU UR12, c[0x0][0x3b0] ;  /* 0x00007600ff0c77ac */ /* 0x000e620008000800 */
[----:B------:R-:W-:Y:S01]  /*3100*/  BSSY.RECONVERGENT B2, `(.L_x_45) ;  /* 0x0000014000027945 */ /* 0x000fe20003800200 */
[----:B------:R-:W-:-:S06]  /*3110*/  UIADD3 UR14, UPT, UPT, UR5, 0x1, URZ ;  /* 0x00000001050e7890 */ /* 0x000fcc000fffe0ff */
[----:B------:R-:W-:-:S05]  /*3120*/  I2FP.F32.U32 R0, UR14 ;  /* 0x0000000e00007c45 */ /* 0x000fca0008201000 */
[----:B0-----:R-:W-:Y:S01]  /*3130*/  FADD R19, R0, R13 ;  /* 0x0000000d00137221 */ /* 0x001fe20000000000 */
[----:B-1----:R-:W-:-:S05]  /*3140*/  USHF.L.U32 UR12, UR12, 0x1, URZ ;  /* 0x000000010c0c7899 */ /* 0x002fca00080006ff */
[----:B------:R-:W0:Y:S01]  /*3150*/  F2I.TRUNC.NTZ R19, R19 ;  /* 0x0000001300137305 */ /* 0x000e22000020f100 */
[----:B------:R-:W-:-:S07]  /*3160*/  I2FP.F32.S32 R7, UR12 ;  /* 0x0000000c00077c45 */ /* 0x000fce0008201400 */
[----:B------:R-:W1:Y:S01]  /*3170*/  MUFU.RCP R4, R7 ;  /* 0x0000000700047308 */ /* 0x000e620000001000 */
[----:B0-----:R-:W-:-:S07]  /*3180*/  I2FP.F32.S32 R6, R19 ;  /* 0x0000001300067245 */ /* 0x001fce0000201400 */
[----:B------:R-:W0:Y:S01]  /*3190*/  FCHK P0, R6, R7 ;  /* 0x0000000706007302 */ /* 0x000e220000000000 */
[----:B-1----:R-:W-:-:S04]  /*31a0*/  FFMA R5, -R7, R4, 1 ;  /* 0x3f80000007057423 */ /* 0x002fc80000000104 */
[----:B------:R-:W-:-:S04]  /*31b0*/  FFMA R0, R4, R5, R4 ;  /* 0x0000000504007223 */ /* 0x000fc80000000004 */
[----:B------:R-:W-:-:S04]  /*31c0*/  FFMA R4, R0, R6, RZ ;  /* 0x0000000600047223 */ /* 0x000fc800000000ff */
[----:B------:R-:W-:-:S04]  /*31d0*/  FFMA R5, -R7, R4, R6 ;  /* 0x0000000407057223 */ /* 0x000fc80000000106 */
[----:B------:R-:W-:Y:S01]  /*31e0*/  FFMA R0, R0, R5, R4 ;  /* 0x0000000500007223 */ /* 0x000fe20000000004 */
[----:B0-----:R-:W-:Y:S06]  /*31f0*/  @!P0 BRA `(.L_x_46) ;  /* 0x0000000000108947 */ /* 0x001fec0003800000 */
[----:B------:R-:W-:Y:S02]  /*3200*/  MOV R0, R6 ;  /* 0x0000000600007202 */ /* 0x000fe40000000f00 */
[----:B------:R-:W-:Y:S02]  /*3210*/  MOV R29, R7 ;  /* 0x00000007001d7202 */ /* 0x000fe40000000f00 */
[----:B------:R-:W-:-:S07]  /*3220*/  MOV R22, 0x3240 ;  /* 0x0000324000167802 */ /* 0x000fce0000000f00 */
[----:B------:R-:W-:Y:S05]  /*3230*/  CALL.REL.NOINC `($__internal_2_$__cuda_sm3x_div_rn_noftz_f32_slowpath) ;  /* 0x0000000800e47944 */ /* 0x000fea0003c00000 */
.L_x_46:
[----:B------:R-:W-:Y:S05]  /*3240*/  BSYNC.RECONVERGENT B2 ;  /* 0x0000000000027941 */ /* 0x000fea0003800200 */
.L_x_45:
        /* <DEDUP_REMOVED lines=8> */
[----:B------:R-:W-:Y:S01]  /*32d0*/  UIADD3 UR5, UPT, UPT, UR5, 0x2, URZ ;  /* 0x0000000205057890 */ /* 0x000fe2000fffe0ff */
[----:B0-----:R-:W-:-:S03]  /*32e0*/  IMAD.WIDE R4, R19, 0x8, R4 ;  /* 0x0000000813047825 */ /* 0x001fc600078e0204 */
[----:B------:R-:W-:-:S13]  /*32f0*/  FSETP.GEU.AND P0, PT, R6, -126, PT ;  /* 0xc2fc00000600780b */ /* 0x000fda0003f0e000 */
[----:B------:R-:W-:-:S04]  /*3300*/  @!P0 FMUL R6, R6, 0.5 ;  /* 0x3f00000006068820 */ /* 0x000fc80000400000 */
[----:B------:R-:W0:Y:S01]  /*3310*/  MUFU.EX2 R18, R6 ;  /* 0x0000000600127308 */ /* 0x000e220000000800 */
[----:B------:R-:W-:Y:S01]  /*3320*/  I2FP.F32.U32 R0, UR5 ;  /* 0x0000000500007c45 */ /* 0x000fe20008201000 */
[----:B0-----:R-:W-:-:S06]  /*3330*/  @!P0 FMUL R18, R18, R18 ;  /* 0x0000001212128220 */ /* 0x001fcc0000400000 */
[----:B------:R-:W0:Y:S01]  /*3340*/  F2F.F64.F32 R22, R18 ;  /* 0x0000001200167310 */ /* 0x000e220000201800 */
[----:B------:R-:W-:-:S07]  /*3350*/  FADD R19, R0, R13 ;  /* 0x0000000d00137221 */ /* 0x000fce0000000000 */
        /* <DEDUP_REMOVED lines=10> */
[----:B------:R-:W-:Y:S02]  /*3400*/  FFMA R6, R0, R18, RZ ;  /* 0x0000001200067223 */ /* 0x000fe400000000ff */
[----:B------:R-:W-:Y:S01]  /*3410*/  REDG.E.ADD.F32.FTZ.RN.STRONG.GPU desc[UR16][R4.64], R25 ;  /* 0x00000019040079a6 */ /* 0x000fe2000c12f310 */
[----:B------:R-:W-:Y:S03]  /*3420*/  BSSY.RECONVERGENT B2, `(.L_x_47) ;  /* 0x0000009000027945 */ /* 0x000fe60003800200 */
[----:B------:R0:W-:Y:S02]  /*3430*/  REDG.E.ADD.F32.FTZ.RN.STRONG.GPU desc[UR16][R4.64+0x4], R27 ;  /* 0x0000041b040079a6 */ /* 0x0001e4000c12f310 */
[----:B0-----:R-:W-:-:S04]  /*3440*/  FFMA R5, -R7, R6, R18 ;  /* 0x0000000607057223 */ /* 0x001fc80000000112 */
[----:B------:R-:W-:Y:S01]  /*3450*/  FFMA R0, R0, R5, R6 ;  /* 0x0000000500007223 */ /* 0x000fe20000000006 */
[----:B-1----:R-:W-:Y:S06]  /*3460*/  @!P0 BRA `(.L_x_48) ;  /* 0x0000000000108947 */ /* 0x002fec0003800000 */
[----:B------:R-:W-:Y:S01]  /*3470*/  IMAD.MOV.U32 R0, RZ, RZ, R18 ;  /* 0x000000ffff007224 */ /* 0x000fe200078e0012 */
[----:B------:R-:W-:Y:S02]  /*3480*/  MOV R29, R7 ;  /* 0x00000007001d7202 */ /* 0x000fe40000000f00 */
[----:B------:R-:W-:-:S07]  /*3490*/  MOV R22, 0x34b0 ;  /* 0x000034b000167802 */ /* 0x000fce0000000f00 */
[----:B------:R-:W-:Y:S05]  /*34a0*/  CALL.REL.NOINC `($__internal_2_$__cuda_sm3x_div_rn_noftz_f32_slowpath) ;  /* 0x0000000800487944 */ /* 0x000fea0003c00000 */
.L_x_48:
[----:B------:R-:W-:Y:S05]  /*34b0*/  BSYNC.RECONVERGENT B2 ;  /* 0x0000000000027941 */ /* 0x000fea0003800200 */
.L_x_47:
        /* <DEDUP_REMOVED lines=19> */
[----:B------:R1:W-:Y:S02]  /*35f0*/  REDG.E.ADD.F32.FTZ.RN.STRONG.GPU desc[UR16][R4.64+0x4], R19 ;  /* 0x00000413040079a6 */ /* 0x0003e4000c12f310 */
.L_x_44:
[----:B------:R-:W-:Y:S05]  /*3600*/  BRA.U UP0, `(.L_x_49) ;  /* 0xffffffe900fc7547 */ /* 0x000fea000b83ffff */
.L_x_0:
[----:B------:R-:W2:Y:S02]  /*3610*/  LDCU.U8 UR5, c[0x0][0x3c8] ;  /* 0x00007900ff0577ac */ /* 0x000ea40008000000 */
[----:B--2---:R-:W-:-:S06]  /*3620*/  UPRMT UR5, UR5, 0x8880, URZ ;  /* 0x0000888005057896 */ /* 0x004fcc00080000ff */
[----:B------:R-:W-:-:S13]  /*3630*/  ISETP.NE.AND P0, PT, RZ, UR5, PT ;  /* 0x00000005ff007c0c */ /* 0x000fda000bf05270 */
[----:B------:R-:W-:Y:S05]  /*3640*/  @P0 EXIT ;  /* 0x000000000000094d */ /* 0x000fea0003800000 */
[----:B------:R-:W-:-:S05]  /*3650*/  MOV R10, R12 ;  /* 0x0000000c000a7202 */ /* 0x000fca0000000f00 */
[----:B------:R-:W-:Y:S01]  /*3660*/  STG.E.64 desc[UR16][R14.64], R10 ;  /* 0x0000000a0e007986 */ /* 0x000fe2000c101b10 */
[----:B------:R-:W-:Y:S05]  /*3670*/  EXIT ;  /* 0x000000000000794d */ /* 0x000fea0003800000 */
        .weak           $__internal_0_$__cuda_sm20_div_rn_f64_full
        .type           $__internal_0_$__cuda_sm20_div_rn_f64_full,@function
        .size           $__internal_0_$__cuda_sm20_div_rn_f64_full,($__internal_1_$__cuda_sm20_sqrt_rn_f32_slowpath - $__internal_0_$__cuda_sm20_div_rn_f64_full)
$__internal_0_$__cuda_sm20_div_rn_f64_full:
[C---:B------:R-:W-:Y:S01]  /*3680*/  FSETP.GEU.AND P0, PT, |R3|.reuse, 1.469367938527859385e-39, PT ;  /* 0x001000000300780b */ /* 0x040fe20003f0e200 */
[----:B------:R-:W-:Y:S01]  /*3690*/  IMAD.MOV.U32 R18, RZ, RZ, 0x1 ;  /* 0x00000001ff127424 */ /* 0x000fe200078e00ff */
[C---:B------:R-:W-:Y:S01]  /*36a0*/  LOP3.LUT R24, R3.reuse, 0x800fffff, RZ, 0xc0, !PT ;  /* 0x800fffff03187812 */ /* 0x040fe200078ec0ff */
[----:B------:R-:W-:Y:S01]  /*36b0*/  HFMA2 R8, -RZ, RZ, 0.0045166015625, 0 ;  /* 0x1ca00000ff087431 */ /* 0x000fe200000001ff */
[----:B------:R-:W-:Y:S02]  /*36c0*/  LOP3.LUT R27, R3, 0x7ff00000, RZ, 0xc0, !PT ;  /* 0x7ff00000031b7812 */ /* 0x000fe400078ec0ff */
[----:B------:R-:W-:Y:S02]  /*36d0*/  LOP3.LUT R25, R24, 0x3ff00000, RZ, 0xfc, !PT ;  /* 0x3ff0000018197812 */ /* 0x000fe400078efcff */
[----:B------:R-:W-:-:S05]  /*36e0*/  MOV R24, R2 ;  /* 0x0000000200187202 */ /* 0x000fca0000000f00 */
[----:B------:R-:W-:-:S06]  /*36f0*/  @!P0 DMUL R24, R2, 8.98846567431157953865e+307 ;  /* 0x7fe0000002188828 */ /* 0x000fcc0000000000 */
[----:B------:R-:W0:Y:S02]  /*3700*/  MUFU.RCP64H R19, R25 ;  /* 0x0000001900137308 */ /* 0x000e240000001800 */
[----:B0-----:R-:W-:-:S08]  /*3710*/  DFMA R4, R18, -R24, 1 ;  /* 0x3ff000001204742b */ /* 0x001fd00000000818 */
[----:B------:R-:W-:-:S08]  /*3720*/  DFMA R4, R4, R4, R4 ;  /* 0x000000040404722b */ /* 0x000fd00000000004 */
[----:B------:R-:W-:Y:S01]  /*3730*/  DFMA R18, R18, R4, R18 ;  /* 0x000000041212722b */ /* 0x000fe20000000012 */
[----:B------:R-:W-:Y:S02]  /*3740*/  MOV R5, R7 ;  /* 0x0000000700057202 */ /* 0x000fe40000000f00 */
[----:B------:R-:W-:Y:S02]  /*3750*/  MOV R4, R0 ;  /* 0x0000000000047202 */ /* 0x000fe40000000f00 */
[----:B------:R-:W-:-:S03]  /*3760*/  LOP3.LUT R26, R5, 0x7ff00000, RZ, 0xc0, !PT ;  /* 0x7ff00000051a7812 */ /* 0x000fc600078ec0ff */
[C---:B------:R-:W-:Y:S01]  /*3770*/  DFMA R16, R18.reuse, -R24, 1 ;  /* 0x3ff000001210742b */ /* 0x040fe20000000818 */
[----:B------:R-:W-:Y:S01]  /*3780*/  IMAD.MOV.U32 R6, RZ, RZ, R4 ;  /* 0x000000ffff067224 */ /* 0x000fe200078e0004 */
[----:B------:R-:W-:Y:S02]  /*3790*/  ISETP.GE.U32.AND P1, PT, R26, R27, PT ;  /* 0x0000001b1a00720c */ /* 0x000fe40003f26070 */
[----:B------:R-:W-:Y:S02]  /*37a0*/  MOV R0, R26 ;  /* 0x0000001a00007202 */ /* 0x000fe40000000f00 */
[----:B------:R-:W-:Y:S02]  /*37b0*/  SEL R7, R8, 0x63400000, !P1 ;  /* 0x6340000008077807 */ /* 0x000fe40004800000 */
[----:B------:R-:W-:Y:S01]  /*37c0*/  FSETP.GEU.AND P1, PT, |R5|, 1.469367938527859385e-39, PT ;  /* 0x001000000500780b */ /* 0x000fe20003f2e200 */
[----:B------:R-:W-:Y:S01]  /*37d0*/  DFMA R16, R18, R16, R18 ;  /* 0x000000101210722b */ /* 0x000fe20000000012 */
[----:B------:R-:W-:-:S11]  /*37e0*/  LOP3.LUT R7, R7, 0x800fffff, R5, 0xf8, !PT ;  /* 0x800fffff07077812 */ /* 0x000fd600078ef805 */
[----:B------:R-:W-:Y:S05]  /*37f0*/  @P1 BRA `(.L_x_50) ;  /* 0x0000000000201947 */ /* 0x000fea0003800000 */
[----:B------:R-:W-:Y:S02]  /*3800*/  LOP3.LUT R19, R3, 0x7ff00000, RZ, 0xc0, !PT ;  /* 0x7ff0000003137812 */ /* 0x000fe400078ec0ff */
[----:B------:R-:W-:Y:S02]  /*3810*/  MOV R18, RZ ;  /* 0x000000ff00127202 */ /* 0x000fe40000000f00 */
[----:B------:R-:W-:-:S04]  /*3820*/  ISETP.GE.U32.AND P1, PT, R26, R19, PT ;  /* 0x000000131a00720c */ /* 0x000fc80003f26070 */
[----:B------:R-:W-:-:S04]  /*3830*/  SEL R19, R8, 0x63400000, !P1 ;  /* 0x6340000008137807 */ /* 0x000fc80004800000 */
[----:B------:R-:W-:-:S04]  /*3840*/  LOP3.LUT R19, R19, 0x80000000, R5, 0xf8, !PT ;  /* 0x8000000013137812 */ /* 0x000fc800078ef805 */
[----:B------:R-:W-:-:S06]  /*3850*/  LOP3.LUT R19, R19, 0x100000, RZ, 0xfc, !PT ;  /* 0x0010000013137812 */ /* 0x000fcc00078efcff */
[----:B------:R-:W-:-:S10]  /*3860*/  DFMA R6, R6, 2, -R18 ;  /* 0x400000000606782b */ /* 0x000fd40000000812 */
[----:B------:R-:W-:-:S07]  /*3870*/  LOP3.LUT R0, R7, 0x7ff00000, RZ, 0xc0, !PT ;  /* 0x7ff0000007007812 */ /* 0x000fce00078ec0ff */
.L_x_50:
[----:B------:R-:W-:Y:S01]  /*3880*/  DMUL R18, R16, R6 ;  /* 0x0000000610127228 */ /* 0x000fe20000000000 */
[----:B------:R-:W-:-:S07]  /*3890*/  @!P0 LOP3.LUT R27, R25, 0x7ff00000, RZ, 0xc0, !PT ;  /* 0x7ff00000191b8812 */ /* 0x000fce00078ec0ff */
[----:B------:R-:W-:-:S08]  /*38a0*/  DFMA R22, R18, -R24, R6 ;  /* 0x800000181216722b */ /* 0x000fd00000000006 */
[----:B------:R-:W-:Y:S01]  /*38b0*/  DFMA R22, R16, R22, R18 ;  /* 0x000000161016722b */ /* 0x000fe20000000012 */
[----:B------:R-:W-:-:S04]  /*38c0*/  IADD3 R16, PT, PT, R0, -0x1, RZ ;  /* 0xffffffff00107810 */ /* 0x000fc80007ffe0ff */
[----:B------:R-:W-:Y:S02]  /*38d0*/  ISETP.GT.U32.AND P0, PT, R16, 0x7feffffe, PT ;  /* 0x7feffffe1000780c */ /* 0x000fe40003f04070 */
[----:B------:R-:W-:-:S04]  /*38e0*/  IADD3 R16, PT, PT, R27, -0x1, RZ ;  /* 0xffffffff1b107810 */ /* 0x000fc80007ffe0ff */
[----:B------:R-:W-:-:S13]  /*38f0*/  ISETP.GT.U32.OR P0, PT, R16, 0x7feffffe, P0 ;  /* 0x7feffffe1000780c */ /* 0x000fda0000704470 */
[----:B------:R-:W-:Y:S05]  /*3900*/  @P0 BRA `(.L_x_51) ;  /* 0x00000000006c0947 */ /* 0x000fea0003800000 */
[----:B------:R-:W-:Y:S02]  /*3910*/  LOP3.LUT R5, R3, 0x7ff00000, RZ, 0xc0, !PT ;  /* 0x7ff0000003057812 */ /* 0x000fe400078ec0ff */
[----:B------:R-:W-:Y:S02]  /*3920*/  MOV R4, RZ ;  /* 0x000000ff00047202 */ /* 0x000fe40000000f00 */
[CC--:B------:R-:W-:Y:S02]  /*3930*/  VIADDMNMX R0, R26.reuse, -R5.reuse, 0xb9600000, !PT ;  /* 0xb96000001a007446 */ /* 0x0c0fe40007800905 */
[----:B------:R-:W-:Y:S02]  /*3940*/  ISETP.GE.U32.AND P0, PT, R26, R5, PT ;  /* 0x000000051a00720c */ /* 0x000fe40003f06070 */
[----:B------:R-:W-:Y:S02]  /*3950*/  VIMNMX R0, PT, PT, R0, 0x46a00000, PT ;  /* 0x46a0000000007848 */ /* 0x000fe40003fe0100 */
[----:B------:R-:W-:-:S04]  /*3960*/  SEL R5, R8, 0x63400000, !P0 ;  /* 0x6340000008057807 */ /* 0x000fc80004000000 */
[----:B------:R-:W-:-:S05]  /*3970*/  IADD3 R0, PT, PT, -R5, R0, RZ ;  /* 0x0000000005007210 */ /* 0x000fca0007ffe1ff */
[----:B------:R-:W-:-:S06]  /*3980*/  VIADD R5, R0, 0x7fe00000 ;  /* 0x7fe0000000057836 */ /* 0x000fcc0000000000 */
[----:B------:R-:W-:-:S10]  /*3990*/  DMUL R16, R22, R4 ;  /* 0x0000000416107228 */ /* 0x000fd40000000000 */
[----:B------:R-:W-:-:S13]  /*39a0*/  FSETP.GTU.AND P0, PT, |R17|, 1.469367938527859385e-39, PT ;  /* 0x001000001100780b */ /* 0x000fda0003f0c200 */
[----:B------:R-:W-:Y:S05]  /*39b0*/  @P0 BRA `(.L_x_52) ;  /* 0x0000000000940947 */ /* 0x000fea0003800000 */
[----:B------:R-:W-:Y:S01]  /*39c0*/  DFMA R6, R22, -R24, R6 ;  /* 0x800000181606722b */ /* 0x000fe20000000006 */
[----:B------:R-:W-:-:S09]  /*39d0*/  MOV R4, RZ ;  /* 0x000000ff00047202 */ /* 0x000fd20000000f00 */
[C---:B------:R-:W-:Y:S02]  /*39e0*/  FSETP.NEU.AND P0, PT, R7.reuse, RZ, PT ;  /* 0x000000ff0700720b */ /* 0x040fe40003f0d000 */
[----:B------:R-:W-:-:S04]  /*39f0*/  LOP3.LUT R19, R7, 0x80000000, R3, 0x48, !PT ;  /* 0x8000000007137812 */ /* 0x000fc800078e4803 */
[----:B------:R-:W-:-:S07]  /*3a00*/  LOP3.LUT R5, R19, R5, RZ, 0xfc, !PT ;  /* 0x0000000513057212 */ /* 0x000fce00078efcff */
[----:B------:R-:W-:Y:S05]  /*3a10*/  @!P0 BRA `(.L_x_52) ;  /* 0x00000000007c8947 */ /* 0x000fea0003800000 */
[----:B------:R-:W-:Y:S01]  /*3a20*/  IADD3 R3, PT, PT, -R0, RZ, RZ ;  /* 0x000000ff00037210 */ /* 0x000fe20007ffe1ff */
[----:B------:R-:W-:Y:S01]  /*3a30*/  DMUL.RP R4, R22, R4 ;  /* 0x0000000416047228 */ /* 0x000fe20000008000 */
[----:B------:R-:W-:-:S06]  /*3a40*/  MOV R2, RZ ;  /* 0x000000ff00027202 */ /* 0x000fcc0000000f00 */
[----:B------:R-:W-:-:S03]  /*3a50*/  DFMA R2, R16, -R2, R22 ;  /* 0x800000021002722b */ /* 0x000fc60000000016 */
[----:B------:R-:W-:-:S03]  /*3a60*/  LOP3.LUT R19, R5, R19, RZ, 0x3c, !PT ;  /* 0x0000001305137212 */ /* 0x000fc600078e3cff */
[----:B------:R-:W-:-:S04]  /*3a70*/  IADD3 R2, PT, PT, -R0, -0x43300000, RZ ;  /* 0xbcd0000000027810 */ /* 0x000fc80007ffe1ff */
[----:B------:R-:W-:-:S04]  /*3a80*/  FSETP.NEU.AND P0, PT, |R3|, R2, PT ;  /* 0x000000020300720b */ /* 0x000fc80003f0d200 */
[----:B------:R-:W-:Y:S02]  /*3a90*/  FSEL R16, R4, R16, !P0 ;  /* 0x0000001004107208 */ /* 0x000fe40004000000 */
[----:B------:R-:W-:Y:S01]  /*3aa0*/  FSEL R17, R19, R17, !P0 ;  /* 0x0000001113117208 */ /* 0x000fe20004000000 */
[----:B------:R-:W-:Y:S06]  /*3ab0*/  BRA `(.L_x_52) ;  /* 0x0000000000547947 */ /* 0x000fec0003800000 */
.L_x_51:
[----:B------:R-:W-:-:S14]  /*3ac0*/  DSETP.NAN.AND P0, PT, R4, R4, PT ;  /* 0x000000040400722a */ /* 0x000fdc0003f08000 */
[----:B------:R-:W-:Y:S05]  /*3ad0*/  @P0 BRA `(.L_x_53) ;  /* 0x0000000000440947 */ /* 0x000fea0003800000 */
[----:B------:R-:W-:-:S14]  /*3ae0*/  DSETP.NAN.AND P0, PT, R2, R2, PT ;  /* 0x000000020200722a */ /* 0x000fdc0003f08000 */
[----:B------:R-:W-:Y:S05]  /*3af0*/  @P0 BRA `(.L_x_54) ;  /* 0x0000000000300947 */ /* 0x000fea0003800000 */
[----:B------:R-:W-:Y:S01]  /*3b00*/  ISETP.NE.AND P0, PT, R0, R27, PT ;  /* 0x0000001b0000720c */ /* 0x000fe20003f05270 */
[----:B------:R-:W-:Y:S01]  /*3b10*/  IMAD.MOV.U32 R16, RZ, RZ, 0x0 ;  /* 0x00000000ff107424 */ /* 0x000fe200078e00ff */
[----:B------:R-:W-:-:S11]  /*3b20*/  MOV R17, 0xfff80000 ;  /* 0xfff8000000117802 */ /* 0x000fd60000000f00 */
[----:B------:R-:W-:Y:S05]  /*3b30*/  @!P0 BRA `(.L_x_52) ;  /* 0x0000000000348947 */ /* 0x000fea0003800000 */
[----:B------:R-:W-:Y:S02]  /*3b40*/  ISETP.NE.AND P0, PT, R0, 0x7ff00000, PT ;  /* 0x7ff000000000780c */ /* 0x000fe40003f05270 */
[----:B------:R-:W-:Y:S02]  /*3b50*/  LOP3.LUT R17, R5, 0x80000000, R3, 0x48, !PT ;  /* 0x8000000005117812 */ /* 0x000fe400078e4803 */
[----:B------:R-:W-:-:S13]  /*3b60*/  ISETP.EQ.OR P0, PT, R27, RZ, !P0 ;  /* 0x000000ff1b00720c */ /* 0x000fda0004702670 */
[----:B------:R-:W-:Y:S02]  /*3b70*/  @P0 LOP3.LUT R0, R17, 0x7ff00000, RZ, 0xfc, !PT ;  /* 0x7ff0000011000812 */ /* 0x000fe400078efcff */
[----:B------:R-:W-:Y:S02]  /*3b80*/  @!P0 MOV R16, RZ ;  /* 0x000000ff00108202 */ /* 0x000fe40000000f00 */
[----:B------:R-:W-:Y:S02]  /*3b90*/  @P0 MOV R16, RZ ;  /* 0x000000ff00100202 */ /* 0x000fe40000000f00 */
[----:B------:R-:W-:Y:S01]  /*3ba0*/  @P0 MOV R17, R0 ;  /* 0x0000000000110202 */ /* 0x000fe20000000f00 */
[----:B------:R-:W-:Y:S06]  /*3bb0*/  BRA `(.L_x_52) ;  /* 0x0000000000147947 */ /* 0x000fec0003800000 */
.L_x_54:
[----:B------:R-:W-:Y:S01]  /*3bc0*/  LOP3.LUT R17, R3, 0x80000, RZ, 0xfc, !PT ;  /* 0x0008000003117812 */ /* 0x000fe200078efcff */
[----:B------:R-:W-:Y:S01]  /*3bd0*/  IMAD.MOV.U32 R16, RZ, RZ, R2 ;  /* 0x000000ffff107224 */ /* 0x000fe200078e0002 */
[----:B------:R-:W-:Y:S06]  /*3be0*/  BRA `(.L_x_52) ;  /* 0x0000000000087947 */ /* 0x000fec0003800000 */
.L_x_53:
[----:B------:R-:W-:Y:S02]  /*3bf0*/  LOP3.LUT R17, R5, 0x80000, RZ, 0xfc, !PT ;  /* 0x0008000005117812 */ /* 0x000fe400078efcff */
[----:B------:R-:W-:-:S07]  /*3c00*/  MOV R16, R4 ;  /* 0x0000000400107202 */ /* 0x000fce0000000f00 */
.L_x_52:
[----:B------:R-:W-:Y:S02]  /*3c10*/  MOV R29, 0x0 ;  /* 0x00000000001d7802 */ /* 0x000fe40000000f00 */
[----:B------:R-:W-:Y:S02]  /*3c20*/  R2UR UR4, R16 ;  /* 0x00000000100472ca */ /* 0x000fe400000e0000 */
[----:B------:R-:W-:Y:S01]  /*3c30*/  R2UR UR5, R17 ;  /* 0x00000000110572ca */ /* 0x000fe200000e0000 */
[----:B------:R-:W-:-:S14]  /*3c40*/  RET.REL.NODEC R28 `(_Z8gather2dP6float2S0_PfS1_iiffiiiiiib) ;  /* 0xffffffc01cec7950 */ /* 0x000fdc0003c3ffff */
        .weak           $__internal_1_$__cuda_sm20_sqrt_rn_f32_slowpath
        .type           $__internal_1_$__cuda_sm20_sqrt_rn_f32_slowpath,@function
        .size           $__internal_1_$__cuda_sm20_sqrt_rn_f32_slowpath,($__internal_2_$__cuda_sm3x_div_rn_noftz_f32_slowpath - $__internal_1_$__cuda_sm20_sqrt_rn_f32_slowpath)
$__internal_1_$__cuda_sm20_sqrt_rn_f32_slowpath:
[----:B------:R-:W-:-:S13]  /*3c50*/  LOP3.LUT P0, RZ, R0, 0x7fffffff, RZ, 0xc0, !PT ;  /* 0x7fffffff00ff7812 */ /* 0x000fda000780c0ff */
[----:B------:R-:W-:Y:S01]  /*3c60*/  @!P0 MOV R2, R0 ;  /* 0x0000000000028202 */ /* 0x000fe20000000f00 */
[----:B------:R-:W-:Y:S06]  /*3c70*/  @!P0 BRA `(.L_x_55) ;  /* 0x0000000000448947 */ /* 0x000fec0003800000 */
[----:B------:R-:W-:-:S13]  /*3c80*/  FSETP.GEU.FTZ.AND P0, PT, R0, RZ, PT ;  /* 0x000000ff0000720b */ /* 0x000fda0003f1e000 */
[----:B------:R-:W-:Y:S01]  /*3c90*/  @!P0 MOV R2, 0x7fffffff ;  /* 0x7fffffff00028802 */ /* 0x000fe20000000f00 */
[----:B------:R-:W-:Y:S06]  /*3ca0*/  @!P0 BRA `(.L_x_55) ;  /* 0x0000000000388947 */ /* 0x000fec0003800000 */
[----:B------:R-:W-:-:S13]  /*3cb0*/  FSETP.GTU.FTZ.AND P0, PT, |R0|, +INF , PT ;  /* 0x7f8000000000780b */ /* 0x000fda0003f1c200 */
[----:B------:R-:W-:Y:S01]  /*3cc0*/  @P0 FADD.FTZ R2, R0, 1 ;  /* 0x3f80000000020421 */ /* 0x000fe20000010000 */
[----:B------:R-:W-:Y:S06]  /*3cd0*/  @P0 BRA `(.L_x_55) ;  /* 0x00000000002c0947 */ /* 0x000fec0003800000 */
[----:B------:R-:W-:-:S13]  /*3ce0*/  FSETP.NEU.FTZ.AND P0, PT, |R0|, +INF , PT ;  /* 0x7f8000000000780b */ /* 0x000fda0003f1d200 */
[----:B------:R-:W-:Y:S01]  /*3cf0*/  @!P0 IMAD.MOV.U32 R2, RZ, RZ, R0 ;  /* 0x000000ffff028224 */ /* 0x000fe200078e0000 */
[----:B------:R-:W-:Y:S06]  /*3d00*/  @!P0 BRA `(.L_x_55) ;  /* 0x0000000000208947 */ /* 0x000fec0003800000 */
[----:B------:R-:W-:-:S04]  /*3d10*/  FFMA R0, R0, 1.84467440737095516160e+19, RZ ;  /* 0x5f80000000007823 */ /* 0x000fc800000000ff */
[----:B------:R-:W0:Y:S02]  /*3d20*/  MUFU.RSQ R3, R0 ;  /* 0x0000000000037308 */ /* 0x000e240000001400 */
[----:B0-----:R-:W-:Y:S01]  /*3d30*/  FMUL.FTZ R5, R0, R3 ;  /* 0x0000000300057220 */ /* 0x001fe20000410000 */
[----:B------:R-:W-:-:S03]  /*3d40*/  FMUL.FTZ R3, R3, 0.5 ;  /* 0x3f00000003037820 */ /* 0x000fc60000410000 */
[----:B------:R-:W-:-:S04]  /*3d50*/  FADD.FTZ R2, -R5, -RZ ;  /* 0x800000ff05027221 */ /* 0x000fc80000010100 */
[----:B------:R-:W-:-:S04]  /*3d60*/  FFMA R2, R5, R2, R0 ;  /* 0x0000000205027223 */ /* 0x000fc80000000000 */
[----:B------:R-:W-:-:S04]  /*3d70*/  FFMA R2, R2, R3, R5 ;  /* 0x0000000302027223 */ /* 0x000fc80000000005 */
[----:B------:R-:W-:-:S07]  /*3d80*/  FMUL.FTZ R2, R2, 2.3283064365386962891e-10 ;  /* 0x2f80000002027820 */ /* 0x000fce0000410000 */
.L_x_55:
[----:B------:R-:W-:Y:S01]  /*3d90*/  HFMA2 R3, -RZ, RZ, 0, 0 ;  /* 0x00000000ff037431 */ /* 0x000fe200000001ff */
[----:B------:R-:W-:Y:S02]  /*3da0*/  MOV R4, R2 ;  /* 0x0000000200047202 */ /* 0x000fe40000000f00 */
[----:B------:R-:W-:-:S04]  /*3db0*/  MOV R2, R6 ;  /* 0x0000000600027202 */ /* 0x000fc80000000f00 */
[----:B------:R-:W-:Y:S05]  /*3dc0*/  RET.REL.NODEC R2 `(_Z8gather2dP6float2S0_PfS1_iiffiiiiiib) ;  /* 0xffffffc0028c7950 */ /* 0x000fea0003c3ffff */
        .weak           $__internal_2_$__cuda_sm3x_div_rn_noftz_f32_slowpath
        .type           $__internal_2_$__cuda_sm3x_div_rn_noftz_f32_slowpath,@function
        .size           $__internal_2_$__cuda_sm3x_div_rn_noftz_f32_slowpath,(.L_x_144 - $__internal_2_$__cuda_sm3x_div_rn_noftz_f32_slowpath)
$__internal_2_$__cuda_sm3x_div_rn_noftz_f32_slowpath:
[----:B------:R-:W-:Y:S01]  /*3dd0*/  SHF.R.U32.HI R6, RZ, 0x17, R29 ;  /* 0x00000017ff067819 */ /* 0x000fe2000001161d */
[----:B------:R-:W-:Y:S01]  /*3de0*/  BSSY.RECONVERGENT B0, `(.L_x_56) ;  /* 0x0000062000007945 */ /* 0x000fe20003800200 */
[----:B------:R-:W-:Y:S02]  /*3df0*/  SHF.R.U32.HI R25, RZ, 0x17, R0 ;  /* 0x00000017ff197819 */ /* 0x000fe40000011600 */
[----:B------:R-:W-:Y:S02]  /*3e00*/  LOP3.LUT R6, R6, 0xff, RZ, 0xc0, !PT ;  /* 0x000000ff06067812 */ /* 0x000fe400078ec0ff */
[----:B------:R-:W-:Y:S02]  /*3e10*/  LOP3.LUT R25, R25, 0xff, RZ, 0xc0, !PT ;  /* 0x000000ff19197812 */ /* 0x000fe400078ec0ff */
[----:B------:R-:W-:-:S03]  /*3e20*/  IADD3 R5, PT, PT, R6, -0x1, RZ ;  /* 0xffffffff06057810 */ /* 0x000fc60007ffe0ff */
[----:B------:R-:W-:Y:S01]  /*3e30*/  VIADD R23, R25, 0xffffffff ;  /* 0xffffffff19177836 */ /* 0x000fe20000000000 */
[----:B------:R-:W-:-:S04]  /*3e40*/  ISETP.GT.U32.AND P0, PT, R5, 0xfd, PT ;  /* 0x000000fd0500780c */ /* 0x000fc80003f04070 */
[----:B------:R-:W-:-:S13]  /*3e50*/  ISETP.GT.U32.OR P0, PT, R23, 0xfd, P0 ;  /* 0x000000fd1700780c */ /* 0x000fda0000704470 */
[----:B------:R-:W-:Y:S01]  /*3e60*/  @!P0 MOV R4, RZ ;  /* 0x000000ff00048202 */ /* 0x000fe20000000f00 */
[----:B------:R-:W-:Y:S06]  /*3e70*/  @!P0 BRA `(.L_x_57) ;  /* 0x00000000005c8947 */ /* 0x000fec0003800000 */
[----:B------:R-:W-:Y:S02]  /*3e80*/  FSETP.GTU.FTZ.AND P0, PT, |R0|, +INF , PT ;  /* 0x7f8000000000780b */ /* 0x000fe40003f1c200 */
[----:B------:R-:W-:-:S04]  /*3e90*/  FSETP.GTU.FTZ.AND P1, PT, |R29|, +INF , PT ;  /* 0x7f8000001d00780b */ /* 0x000fc80003f3c200 */
[----:B------:R-:W-:-:S13]  /*3ea0*/  PLOP3.LUT P0, PT, P0, P1, PT, 0xf8, 0x8f ;  /* 0x00000000008f781c */ /* 0x000fda0000703f70 */
[----:B------:R-:W-:Y:S05]  /*3eb0*/  @P0 BRA `(.L_x_58) ;  /* 0x00000004004c0947 */ /* 0x000fea0003800000 */
[----:B------:R-:W-:-:S13]  /*3ec0*/  LOP3.LUT P0, RZ, R29, 0x7fffffff, R0, 0xc8, !PT ;  /* 0x7fffffff1dff7812 */ /* 0x000fda000780c800 */
[----:B------:R-:W-:Y:S05]  /*3ed0*/  @!P0 BRA `(.L_x_59) ;  /* 0x00000004003c8947 */ /* 0x000fea0003800000 */
[C---:B------:R-:W-:Y:S02]  /*3ee0*/  FSETP.NEU.FTZ.AND P2, PT, |R0|.reuse, +INF , PT ;  /* 0x7f8000000000780b */ /* 0x040fe40003f5d200 */
[----:B------:R-:W-:Y:S02]  /*3ef0*/  FSETP.NEU.FTZ.AND P1, PT, |R29|, +INF , PT ;  /* 0x7f8000001d00780b */ /* 0x000fe40003f3d200 */
[----:B------:R-:W-:-:S11]  /*3f00*/  FSETP.NEU.FTZ.AND P0, PT, |R0|, +INF , PT ;  /* 0x7f8000000000780b */ /* 0x000fd60003f1d200 */
[----:B------:R-:W-:Y:S05]  /*3f10*/  @!P1 BRA !P2, `(.L_x_59) ;  /* 0x00000004002c9947 */ /* 0x000fea0005000000 */
[----:B------:R-:W-:-:S04]  /*3f20*/  LOP3.LUT P2, RZ, R0, 0x7fffffff, RZ, 0xc0, !PT ;  /* 0x7fffffff00ff7812 */ /* 0x000fc8000784c0ff */
[----:B------:R-:W-:-:S13]  /*3f30*/  PLOP3.LUT P1, PT, P1, P2, PT, 0x2f, 0xf2 ;  /* 0x0000000000f2781c */ /* 0x000fda0000f24577 */
[----:B------:R-:W-:Y:S05]  /*3f40*/  @P1 BRA `(.L_x_60) ;  /* 0x0000000400181947 */ /* 0x000fea0003800000 */
[----:B------:R-:W-:-:S04]  /*3f50*/  LOP3.LUT P1, RZ, R29, 0x7fffffff, RZ, 0xc0, !PT ;  /* 0x7fffffff1dff7812 */ /* 0x000fc8000782c0ff */
[----:B------:R-:W-:-:S13]  /*3f60*/  PLOP3.LUT P0, PT, P0, P1, PT, 0x2f, 0xf2 ;  /* 0x0000000000f2781c */ /* 0x000fda0000702577 */
[----:B------:R-:W-:Y:S05]  /*3f70*/  @P0 BRA `(.L_x_61) ;  /* 0x0000000400000947 */ /* 0x000fea0003800000 */
[----:B------:R-:W-:Y:S02]  /*3f80*/  ISETP.GE.AND P0, PT, R23, RZ, PT ;  /* 0x000000ff1700720c */ /* 0x000fe40003f06270 */
[----:B------:R-:W-:-:S11]  /*3f90*/  ISETP.GE.AND P1, PT, R5, RZ, PT ;  /* 0x000000ff0500720c */ /* 0x000fd60003f26270 */
[----:B------:R-:W-:Y:S01]  /*3fa0*/  @P0 MOV R4, RZ ;  /* 0x000000ff00040202 */ /* 0x000fe20000000f00 */
[----:B------:R-:W-:Y:S01]  /*3fb0*/  @!P0 FFMA R0, R0, 1.84467440737095516160e+19, RZ ;  /* 0x5f80000000008823 */ /* 0x000fe200000000ff */
[----:B------:R-:W-:Y:S01]  /*3fc0*/  @!P0 MOV R4, 0xffffffc0 ;  /* 0xffffffc000048802 */ /* 0x000fe20000000f00 */
[----:B------:R-:W-:-:S03]  /*3fd0*/  @!P1 FFMA R29, R29, 1.84467440737095516160e+19, RZ ;  /* 0x5f8000001d1d9823 */ /* 0x000fc600000000ff */
[----:B------:R-:W-:-:S07]  /*3fe0*/  @!P1 IADD3 R4, PT, PT, R4, 0x40, RZ ;  /* 0x0000004004049810 */ /* 0x000fce0007ffe0ff */
.L_x_57:
[----:B------:R-:W-:Y:S01]  /*3ff0*/  LEA R24, R6, 0xc0800000, 0x17 ;  /* 0xc080000006187811 */ /* 0x000fe200078eb8ff */
[----:B------:R-:W-:Y:S01]  /*4000*/  BSSY.RECONVERGENT B1, `(.L_x_62) ;  /* 0x0000036000017945 */ /* 0x000fe20003800200 */
[----:B------:R-:W-:-:S03]  /*4010*/  IADD3 R25, PT, PT, R25, -0x7f, RZ ;  /* 0xffffff8119197810 */ /* 0x000fc60007ffe0ff */
[----:B------:R-:W-:Y:S02]  /*4020*/  IMAD.IADD R29, R29, 0x1, -R24 ;  /* 0x000000011d1d7824 */ /* 0x000fe400078e0a18 */
[C---:B------:R-:W-:Y:S01]  /*4030*/  IMAD R0, R25.reuse, -0x800000, R0 ;  /* 0xff80000019007824 */ /* 0x040fe200078e0200 */
[----:B------:R-:W-:Y:S01]  /*4040*/  IADD3 R25, PT, PT, R25, 0x7f, -R6 ;  /* 0x0000007f19197810 */ /* 0x000fe20007ffe806 */
[----:B------:R-:W0:Y:S01]  /*4050*/  MUFU.RCP R24, R29 ;  /* 0x0000001d00187308 */ /* 0x000e220000001000 */
[----:B------:R-:W-:Y:S02]  /*4060*/  FADD.FTZ R23, -R29, -RZ ;  /* 0x800000ff1d177221 */ /* 0x000fe40000010100 */
[----:B------:R-:W-:Y:S02]  /*4070*/  IADD3 R25, PT, PT, R25, R4, RZ ;  /* 0x0000000419197210 */ /* 0x000fe40007ffe0ff */
[----:B0-----:R-:W-:-:S04]  /*4080*/  FFMA R5, R24, R23, 1 ;  /* 0x3f80000018057423 */ /* 0x001fc80000000017 */
[----:B------:R-:W-:-:S04]  /*4090*/  FFMA R5, R24, R5, R24 ;  /* 0x0000000518057223 */ /* 0x000fc80000000018 */
[----:B------:R-:W-:-:S04]  /*40a0*/  FFMA R24, R0, R5, RZ ;  /* 0x0000000500187223 */ /* 0x000fc800000000ff */
[----:B------:R-:W-:-:S04]  /*40b0*/  FFMA R26, R23, R24, R0 ;  /* 0x00000018171a7223 */ /* 0x000fc80000000000 */
[----:B------:R-:W-:-:S04]  /*40c0*/  FFMA R26, R5, R26, R24 ;  /* 0x0000001a051a7223 */ /* 0x000fc80000000018 */
[----:B------:R-:W-:-:S04]  /*40d0*/  FFMA R23, R23, R26, R0 ;  /* 0x0000001a17177223 */ /* 0x000fc80000000000 */
[----:B------:R-:W-:-:S05]  /*40e0*/  FFMA R0, R5, R23, R26 ;  /* 0x0000001705007223 */ /* 0x000fca000000001a */
[----:B------:R-:W-:-:S04]  /*40f0*/  SHF.R.U32.HI R6, RZ, 0x17, R0 ;  /* 0x00000017ff067819 */ /* 0x000fc80000011600 */
[----:B------:R-:W-:-:S04]  /*4100*/  LOP3.LUT R4, R6, 0xff, RZ, 0xc0, !PT ;  /* 0x000000ff06047812 */ /* 0x000fc800078ec0ff */
[----:B------:R-:W-:-:S04]  /*4110*/  IADD3 R4, PT, PT, R4, R25, RZ ;  /* 0x0000001904047210 */ /* 0x000fc80007ffe0ff */
[----:B------:R-:W-:-:S04]  /*4120*/  IADD3 R6, PT, PT, R4, -0x1, RZ ;  /* 0xffffffff04067810 */ /* 0x000fc80007ffe0ff */
[----:B------:R-:W-:-:S13]  /*4130*/  ISETP.GE.U32.AND P0, PT, R6, 0xfe, PT ;  /* 0x000000fe0600780c */ /* 0x000fda0003f06070 */
[----:B------:R-:W-:Y:S05]  /*4140*/  @!P0 BRA `(.L_x_63) ;  /* 0x0000000000808947 */ /* 0x000fea0003800000 */
[----:B------:R-:W-:-:S13]  /*4150*/  ISETP.GT.AND P0, PT, R4, 0xfe, PT ;  /* 0x000000fe0400780c */ /* 0x000fda0003f04270 */
[----:B------:R-:W-:Y:S05]  /*4160*/  @P0 BRA `(.L_x_64) ;  /* 0x00000000006c0947 */ /* 0x000fea0003800000 */
[----:B------:R-:W-:-:S13]  /*4170*/  ISETP.GE.AND P0, PT, R4, 0x1, PT ;  /* 0x000000010400780c */ /* 0x000fda0003f06270 */
[----:B------:R-:W-:Y:S05]  /*4180*/  @P0 BRA `(.L_x_65) ;  /* 0x0000000000740947 */ /* 0x000fea0003800000 */
[----:B------:R-:W-:Y:S02]  /*4190*/  ISETP.GE.AND P0, PT, R4, -0x18, PT ;  /* 0xffffffe80400780c */ /* 0x000fe40003f06270 */
[----:B------:R-:W-:-:S11]  /*41a0*/  LOP3.LUT R0, R0, 0x80000000, RZ, 0xc0, !PT ;  /* 0x8000000000007812 */ /* 0x000fd600078ec0ff */
[----:B------:R-:W-:Y:S05]  /*41b0*/  @!P0 BRA `(.L_x_65) ;  /* 0x0000000000688947 */ /* 0x000fea0003800000 */
[CCC-:B------:R-:W-:Y:S01]  /*41c0*/  FFMA.RZ R6, R5.reuse, R23.reuse, R26.reuse ;  /* 0x0000001705067223 */ /* 0x1c0fe2000000c01a */
[CCC-:B------:R-:W-:Y:S01]  /*41d0*/  FFMA.RP R24, R5.reuse, R23.reuse, R26.reuse ;  /* 0x0000001705187223 */ /* 0x1c0fe2000000801a */
[----:B------:R-:W-:Y:S01]  /*41e0*/  FFMA.RM R23, R5, R23, R26 ;  /* 0x0000001705177223 */ /* 0x000fe2000000401a */
[C---:B------:R-:W-:Y:S01]  /*41f0*/  VIADD R5, R4.reuse, 0x20 ;  /* 0x0000002004057836 */ /* 0x040fe20000000000 */
[----:B------:R-:W-:Y:S02]  /*4200*/  ISETP.NE.AND P2, PT, R4, RZ, PT ;  /* 0x000000ff0400720c */ /* 0x000fe40003f45270 */
[----:B------:R-:W-:Y:S02]  /*4210*/  LOP3.LUT R6, R6, 0x7fffff, RZ, 0xc0, !PT ;  /* 0x007fffff06067812 */ /* 0x000fe400078ec0ff */
[----:B------:R-:W-:Y:S02]  /*4220*/  ISETP.NE.AND P1, PT, R4, RZ, PT ;  /* 0x000000ff0400720c */ /* 0x000fe40003f25270 */
[----:B------:R-:W-:-:S02]  /*4230*/  LOP3.LUT R6, R6, 0x800000, RZ, 0xfc, !PT ;  /* 0x0080000006067812 */ /* 0x000fc400078efcff */
[----:B------:R-:W-:Y:S02]  /*4240*/  IADD3 R4, PT, PT, -R4, RZ, RZ ;  /* 0x000000ff04047210 */ /* 0x000fe40007ffe1ff */
[----:B------:R-:W-:Y:S02]  /*4250*/  SHF.L.U32 R5, R6, R5, RZ ;  /* 0x0000000506057219 */ /* 0x000fe400000006ff */
[----:B------:R-:W-:Y:S02]  /*4260*/  FSETP.NEU.FTZ.AND P0, PT, R24, R23, PT ;  /* 0x000000171800720b */ /* 0x000fe40003f1d000 */
[----:B------:R-:W-:Y:S02]  /*4270*/  SEL R23, R4, RZ, P2 ;  /* 0x000000ff04177207 */ /* 0x000fe40001000000 */
[----:B------:R-:W-:Y:S02]  /*4280*/  ISETP.NE.AND P1, PT, R5, RZ, P1 ;  /* 0x000000ff0500720c */ /* 0x000fe40000f25270 */
[----:B------:R-:W-:-:S02]  /*4290*/  SHF.R.U32.HI R23, RZ, R23, R6 ;  /* 0x00000017ff177219 */ /* 0x000fc40000011606 */
[----:B------:R-:W-:Y:S02]  /*42a0*/  PLOP3.LUT P0, PT, P0, P1, PT, 0xf8, 0x8f ;  /* 0x00000000008f781c */ /* 0x000fe40000703f70 */
[----:B------:R-:W-:Y:S02]  /*42b0*/  SHF.R.U32.HI R5, RZ, 0x1, R23 ;  /* 0x00000001ff057819 */ /* 0x000fe40000011617 */
[----:B------:R-:W-:-:S04]  /*42c0*/  SEL R4, RZ, 0x1, !P0 ;  /* 0x00000001ff047807 */ /* 0x000fc80004000000 */
[----:B------:R-:W-:-:S04]  /*42d0*/  LOP3.LUT R4, R4, 0x1, R5, 0xf8, !PT ;  /* 0x0000000104047812 */ /* 0x000fc800078ef805 */
[----:B------:R-:W-:-:S04]  /*42e0*/  LOP3.LUT R4, R4, R23, RZ, 0xc0, !PT ;  /* 0x0000001704047212 */ /* 0x000fc800078ec0ff */
[----:B------:R-:W-:-:S04]  /*42f0*/  IADD3 R5, PT, PT, R5, R4, RZ ;  /* 0x0000000405057210 */ /* 0x000fc80007ffe0ff */
[----:B------:R-:W-:Y:S01]  /*4300*/  LOP3.LUT R0, R5, R0, RZ, 0xfc, !PT ;  /* 0x0000000005007212 */ /* 0x000fe200078efcff */
[----:B------:R-:W-:Y:S06]  /*4310*/  BRA `(.L_x_65) ;  /* 0x0000000000107947 */ /* 0x000fec0003800000 */
.L_x_64:
[----:B------:R-:W-:-:S04]  /*4320*/  LOP3.LUT R0, R0, 0x80000000, RZ, 0xc0, !PT ;  /* 0x8000000000007812 */ /* 0x000fc800078ec0ff */
[----:B------:R-:W-:Y:S01]  /*4330*/  LOP3.LUT R0, R0, 0x7f800000, RZ, 0xfc, !PT ;  /* 0x7f80000000007812 */ /* 0x000fe200078efcff */
[----:B------:R-:W-:Y:S06]  /*4340*/  BRA `(.L_x_65) ;  /* 0x0000000000047947 */ /* 0x000fec0003800000 */
.L_x_63:
[----:B------:R-:W-:-:S07]  /*4350*/  LEA R0, R25, R0, 0x17 ;  /* 0x0000000019007211 */ /* 0x000fce00078eb8ff */
.L_x_65:
[----:B------:R-:W-:Y:S05]  /*4360*/  BSYNC.RECONVERGENT B1 ;  /* 0x0000000000017941 */ /* 0x000fea0003800200 */
.L_x_62:
[----:B------:R-:W-:Y:S05]  /*4370*/  BRA `(.L_x_66) ;  /* 0x0000000000207947 */ /* 0x000fea0003800000 */
.L_x_61:
[----:B------:R-:W-:-:S04]  /*4380*/  LOP3.LUT R0, R29, 0x80000000, R0, 0x48, !PT ;  /* 0x800000001d007812 */ /* 0x000fc800078e4800 */
[----:B------:R-:W-:Y:S01]  /*4390*/  LOP3.LUT R0, R0, 0x7f800000, RZ, 0xfc, !PT ;  /* 0x7f80000000007812 */ /* 0x000fe200078efcff */
[----:B------:R-:W-:Y:S06]  /*43a0*/  BRA `(.L_x_66) ;  /* 0x0000000000147947 */ /* 0x000fec0003800000 */
.L_x_60:
[----:B------:R-:W-:Y:S01]  /*43b0*/  LOP3.LUT R0, R29, 0x80000000, R0, 0x48, !PT ;  /* 0x800000001d007812 */ /* 0x000fe200078e4800 */
[----:B------:R-:W-:Y:S06]  /*43c0*/  BRA `(.L_x_66) ;  /* 0x00000000000c7947 */ /* 0x000fec0003800000 */
.L_x_59:
[----:B------:R-:W0:Y:S01]  /*43d0*/  MUFU.RSQ R0, -QNAN ;  /* 0xffc0000000007908 */ /* 0x000e220000001400 */
[----:B------:R-:W-:Y:S05]  /*43e0*/  BRA `(.L_x_66) ;  /* 0x0000000000047947 */ /* 0x000fea0003800000 */
.L_x_58:
[----:B------:R-:W-:-:S07]  /*43f0*/  FADD.FTZ R0, R0, R29 ;  /* 0x0000001d00007221 */ /* 0x000fce0000010000 */
.L_x_66:
[----:B------:R-:W-:Y:S05]  /*4400*/  BSYNC.RECONVERGENT B0 ;  /* 0x0000000000007941 */ /* 0x000fea0003800200 */
.L_x_56:
[----:B------:R-:W-:-:S04]  /*4410*/  HFMA2 R23, -RZ, RZ, 0, 0 ;  /* 0x00000000ff177431 */ /* 0x000fc800000001ff */
[----:B0-----:R-:W-:Y:S05]  /*4420*/  RET.REL.NODEC R22 `(_Z8gather2dP6float2S0_PfS1_iiffiiiiiib) ;  /* 0xffffffb816f47950 */ /* 0x001fea0003c3ffff */
.L_x_67:
[----:B------:R-:W-:-:S00]  /*4430*/  BRA `(.L_x_67) ;  /* 0xfffffffc00fc7947 */ /* 0x000fc0000383ffff */
[----:B------:R-:W-:-:S00]  /*4440*/  NOP ;  /* 0x0000000000007918 */ /* 0x000fc00000000000 */
        /* <DEDUP_REMOVED lines=11> */
.L_x_144:


//--------------------- .text._Z6wrap2dP6float2iiiiib --------------------------
	.section	.text._Z6wrap2dP6float2iiiiib,"ax",@progbits
	.align	128
        .global         _Z6wrap2dP6float2iiiiib
        .type           _Z6wrap2dP6float2iiiiib,@function
        .size           _Z6wrap2dP6float2iiiiib,(.L_x_148 - _Z6wrap2dP6float2iiiiib)
        .other          _Z6wrap2dP6float2iiiiib,@"STO_CUDA_ENTRY STV_DEFAULT"
_Z6wrap2dP6float2iiiiib:
.text._Z6wrap2dP6float2iiiiib:
[----:B------:R-:W-:Y:S01]  /*0000*/  LDC R1, c[0x0][0x37c] ;  /* 0x0000df00ff017b82 */ /* 0x000fe20000000800 */
[----:B------:R-:W0:Y:S07]  /*0010*/  S2R R15, SR_CTAID.Y ;  /* 0x00000000000f7919 */ /* 0x000e2e0000002600 */
[----:B------:R-:W1:Y:S01]  /*0020*/  LDC.64 R10, c[0x0][0x388] ;  /* 0x0000e200ff0a7b82 */ /* 0x000e620000000a00 */
[----:B------:R-:W2:Y:S01]  /*0030*/  LDCU UR4, c[0x0][0x360] ;  /* 0x00006c00ff0477ac */ /* 0x000ea20008000800 */
[----:B------:R-:W0:Y:S01]  /*0040*/  S2R R4, SR_TID.Y ;  /* 0x0000000000047919 */ /* 0x000e220000002200 */
[----:B------:R-:W0:Y:S01]  /*0050*/  LDCU UR5, c[0x0][0x364] ;  /* 0x00006c80ff0577ac */ /* 0x000e220008000800 */
[----:B------:R-:W2:Y:S04]  /*0060*/  S2R R12, SR_CTAID.X ;  /* 0x00000000000c7919 */ /* 0x000ea80000002500 */
[----:B------:R-:W3:Y:S01]  /*0070*/  LDC R0, c[0x0][0x398] ;  /* 0x0000e600ff007b82 */ /* 0x000ee20000000800 */
[----:B------:R-:W4:Y:S01]  /*0080*/  LDCU UR6, c[0x0][0x368] ;  /* 0x00006d00ff0677ac */ /* 0x000f220008000800 */
[----:B------:R-:W2:Y:S01]  /*0090*/  S2R R5, SR_TID.X ;  /* 0x0000000000057919 */ /* 0x000ea20000002100 */
[----:B------:R-:W4:Y:S05]  /*00a0*/  S2R R13, SR_CTAID.Z ;  /* 0x00000000000d7919 */ /* 0x000f2a0000002700 */
[----:B------:R-:W5:Y:S01]  /*00b0*/  LDC.64 R2, c[0x0][0x390] ;  /* 0x0000e400ff027b82 */ /* 0x000f620000000a00 */
[----:B------:R-:W4:Y:S01]  /*00c0*/  S2R R6, SR_TID.Z ;  /* 0x0000000000067919 */ /* 0x000f220000002300 */
[----:B-1----:R-:W-:-:S02]  /*00d0*/  IMAD.SHL.U32 R11, R11, 0x2, RZ ;  /* 0x000000020b0b7824 */ /* 0x002fc400078e00ff */
[----:B------:R-:W-:-:S03]  /*00e0*/  IMAD.SHL.U32 R10, R10, 0x2, RZ ;  /* 0x000000020a0a7824 */ /* 0x000fc600078e00ff */
[----:B---3--:R-:W-:Y:S01]  /*00f0*/  LEA R9, R0, R11, 0x1 ;  /* 0x0000000b00097211 */ /* 0x008fe200078e08ff */
[----:B0-----:R-:W-:Y:S02]  /*0100*/  IMAD R15, R15, UR5, R4 ;  /* 0x000000050f0f7c24 */ /* 0x001fe4000f8e0204 */
[----:B-----5:R-:W-:-:S03]  /*0110*/  IMAD R8, R3, 0x2, R10 ;  /* 0x0000000203087824 */ /* 0x020fc600078e020a */
[----:B------:R-:W-:Y:S01]  /*0120*/  ISETP.GE.AND P0, PT, R15, R9, PT ;  /* 0x000000090f00720c */ /* 0x000fe20003f06270 */
[----:B--2---:R-:W-:-:S05]  /*0130*/  IMAD R12, R12, UR4, R5 ;  /* 0x000000040c0c7c24 */ /* 0x004fca000f8e0205 */
[----:B------:R-:W-:Y:S01]  /*0140*/  ISETP.GE.OR P0, PT, R12, R8, P0 ;  /* 0x000000080c00720c */ /* 0x000fe20000706670 */
[----:B----4-:R-:W-:-:S05]  /*0150*/  IMAD R13, R13, UR6, R6 ;  /* 0x000000060d0d7c24 */ /* 0x010fca000f8e0206 */
[----:B------:R-:W-:-:S13]  /*0160*/  ISETP.GE.OR P0, PT, R13, R2, P0 ;  /* 0x000000020d00720c */ /* 0x000fda0000706670 */
[----:B------:R-:W-:Y:S05]  /*0170*/  @P0 EXIT ;  /* 0x000000000000094d */ /* 0x000fea0003800000 */
[-C--:B------:R-:W-:Y:S01]  /*0180*/  ISETP.GE.AND P0, PT, R15, R0.reuse, PT ;  /* 0x000000000f00720c */ /* 0x080fe20003f06270 */
[----:B------:R-:W-:Y:S01]  /*0190*/  IMAD.IADD R5, R8, 0x1, -R3 ;  /* 0x0000000108057824 */ /* 0x000fe200078e0a03 */
[----:B------:R-:W-:Y:S02]  /*01a0*/  IADD3 R2, PT, PT, R9, -R0, RZ ;  /* 0x8000000009027210 */ /* 0x000fe40007ffe0ff */
[C---:B------:R-:W-:Y:S02]  /*01b0*/  ISETP.GE.AND P0, PT, R12.reuse, R3, P0 ;  /* 0x000000030c00720c */ /* 0x040fe40000706270 */
[----:B------:R-:W-:Y:S02]  /*01c0*/  ISETP.LT.AND P1, PT, R15, R2, PT ;  /* 0x000000020f00720c */ /* 0x000fe40003f21270 */
[----:B------:R-:W-:-:S13]  /*01d0*/  ISETP.LT.AND P0, PT, R12, R5, P0 ;  /* 0x000000050c00720c */ /* 0x000fda0000701270 */
[----:B------:R-:W-:Y:S05]  /*01e0*/  @P0 EXIT P1 ;  /* 0x000000000000094d */ /* 0x000fea0000800000 */
[-C--:B------:R-:W-:Y:S01]  /*01f0*/  IABS R14, R11.reuse ;  /* 0x0000000b000e7213 */ /* 0x080fe20000000000 */
[----:B------:R-:W-:Y:S01]  /*0200*/  IMAD.MOV.U32 R4, RZ, RZ, RZ ;  /* 0x000000ffff047224 */ /* 0x000fe200078e00ff */
[----:B------:R-:W-:Y:S01]  /*0210*/  IABS R2, R10 ;  /* 0x0000000a00027213 */ /* 0x000fe20000000000 */
[----:B------:R-:W0:Y:S01]  /*0220*/  LDCU.U8 UR4, c[0x0][0x39c] ;  /* 0x00007380ff0477ac */ /* 0x000e220008000000 */
[----:B------:R-:W1:Y:S01]  /*0230*/  I2F.RP R17, R14 ;  /* 0x0000000e00117306 */ /* 0x000e620000209400 */
[----:B------:R-:W-:Y:S02]  /*0240*/  IABS R21, R11 ;  /* 0x0000000b00157213 */ /* 0x000fe40000000000 */
[--C-:B------:R-:W-:Y:S01]  /*0250*/  IADD3 R20, PT, PT, R10, -R3, R12.reuse ;  /* 0x800000030a147210 */ /* 0x100fe20007ffe00c */
[----:B------:R-:W-:Y:S01]  /*0260*/  IMAD R12, R15, R8, R12 ;  /* 0x000000080f0c7224 */ /* 0x000fe200078e020c */
[----:B------:R-:W-:Y:S01]  /*0270*/  ISETP.NE.AND P3, PT, R11, RZ, PT ;  /* 0x000000ff0b00720c */ /* 0x000fe20003f65270 */
[----:B------:R-:W-:Y:S01]  /*0280*/  IMAD.MOV R21, RZ, RZ, -R21 ;  /* 0x000000ffff157224 */ /* 0x000fe200078e0a15 */
[----:B------:R-:W-:Y:S01]  /*0290*/  ISETP.GE.AND P2, PT, R20, RZ, PT ;  /* 0x000000ff1400720c */ /* 0x000fe20003f46270 */
[----:B------:R-:W2:Y:S08]  /*02a0*/  I2F.RP R16, R2 ;  /* 0x0000000200107306 */ /* 0x000eb00000209400 */
[----:B-1----:R-:W1:Y:S01]  /*02b0*/  MUFU.RCP R17, R17 ;  /* 0x0000001100117308 */ /* 0x002e620000001000 */
[----:B0-----:R-:W-:-:S04]  /*02c0*/  UPRMT UR4, UR4, 0x8880, URZ ;  /* 0x0000888004047896 */ /* 0x001fc800080000ff */
[----:B------:R-:W-:-:S03]  /*02d0*/  UISETP.NE.AND UP0, UPT, UR4, URZ, UPT ;  /* 0x000000ff0400728c */ /* 0x000fc6000bf05270 */
[----:B--2---:R-:W0:Y:S04]  /*02e0*/  MUFU.RCP R16, R16 ;  /* 0x0000001000107308 */ /* 0x004e280000001000 */
[----:B------:R-:W2:Y:S01]  /*02f0*/  LDCU.64 UR4, c[0x0][0x358] ;  /* 0x00006b00ff0477ac */ /* 0x000ea20008000a00 */
[----:B-1----:R-:W-:Y:S01]  /*0300*/  VIADD R5, R17, 0xffffffe ;  /* 0x0ffffffe11057836 */ /* 0x002fe20000000000 */
[----:B------:R-:W-:-:S05]  /*0310*/  IABS R17, R20 ;  /* 0x0000001400117213 */ /* 0x000fca0000000000 */
[----:B------:R-:W1:Y:S01]  /*0320*/  F2I.FTZ.U32.TRUNC.NTZ R5, R5 ;  /* 0x0000000500057305 */ /* 0x000e62000021f000 */
[----:B0-----:R-:W-:-:S07]  /*0330*/  IADD3 R6, PT, PT, R16, 0xffffffe, RZ ;  /* 0x0ffffffe10067810 */ /* 0x001fce0007ffe0ff */
[----:B------:R0:W3:Y:S01]  /*0340*/  F2I.FTZ.U32.TRUNC.NTZ R7, R6 ;  /* 0x0000000600077305 */ /* 0x0000e2000021f000 */
[----:B-1----:R-:W-:Y:S02]  /*0350*/  IMAD.MOV R19, RZ, RZ, -R5 ;  /* 0x000000ffff137224 */ /* 0x002fe400078e0a05 */
[----:B0-----:R-:W-:Y:S02]  /*0360*/  HFMA2 R6, -RZ, RZ, 0, 0 ;  /* 0x00000000ff067431 */ /* 0x001fe400000001ff */
[----:B------:R-:W-:Y:S01]  /*0370*/  IMAD R19, R19, R14, RZ ;  /* 0x0000000e13137224 */ /* 0x000fe200078e02ff */
[----:B---3--:R-:W-:-:S03]  /*0380*/  IADD3 R18, PT, PT, RZ, -R7, RZ ;  /* 0x80000007ff127210 */ /* 0x008fc60007ffe0ff */
[----:B------:R-:W-:Y:S01]  /*0390*/  IMAD.HI.U32 R16, R5, R19, R4 ;  /* 0x0000001305107227 */ /* 0x000fe200078e0004 */
[----:B------:R-:W-:Y:S02]  /*03a0*/  IADD3 R4, PT, PT, R11, -R0, R15 ;  /* 0x800000000b047210 */ /* 0x000fe40007ffe00f */
[----:B------:R-:W-:Y:S02]  /*03b0*/  MOV R5, R18 ;  /* 0x0000001200057202 */ /* 0x000fe40000000f00 */
[----:B------:R-:W-:Y:S02]  /*03c0*/  IABS R19, R4 ;  /* 0x0000000400137213 */ /* 0x000fe40000000000 */
[----:B------:R-:W-:Y:S01]  /*03d0*/  IABS R18, R10 ;  /* 0x0000000a00127213 */ /* 0x000fe20000000000 */
[----:B------:R-:W-:Y:S02]  /*03e0*/  IMAD R5, R5, R2, RZ ;  /* 0x0000000205057224 */ /* 0x000fe400078e02ff */
[----:B------:R-:W-:-:S04]  /*03f0*/  IMAD.HI.U32 R16, R16, R19, RZ ;  /* 0x0000001310107227 */ /* 0x000fc800078e00ff */
[----:B------:R-:W-:Y:S01]  /*0400*/  IMAD.HI.U32 R6, R7, R5, R6 ;  /* 0x0000000507067227 */ /* 0x000fe200078e0006 */
[----:B------:R-:W-:-:S03]  /*0410*/  MOV R5, R17 ;  /* 0x0000001100057202 */ /* 0x000fc60000000f00 */
[----:B------:R-:W-:Y:S02]  /*0420*/  IMAD.MOV.U32 R7, RZ, RZ, R21 ;  /* 0x000000ffff077224 */ /* 0x000fe400078e0015 */
[----:B------:R-:W-:Y:S02]  /*0430*/  IMAD.MOV R18, RZ, RZ, -R18 ;  /* 0x000000ffff127224 */ /* 0x000fe400078e0a12 */
[----:B------:R-:W-:Y:S02]  /*0440*/  IMAD R7, R16, R7, R19 ;  /* 0x0000000710077224 */ /* 0x000fe400078e0213 */
[----:B------:R-:W-:Y:S01]  /*0450*/  IMAD.HI.U32 R6, R6, R5, RZ ;  /* 0x0000000506067227 */ /* 0x000fe200078e00ff */
[----:B------:R-:W-:Y:S02]  /*0460*/  MOV R17, R18 ;  /* 0x0000001200117202 */ /* 0x000fe40000000f00 */
[----:B------:R-:W-:-:S03]  /*0470*/  ISETP.GT.U32.AND P1, PT, R14, R7, PT ;  /* 0x000000070e00720c */ /* 0x000fc60003f24070 */
[----:B------:R-:W-:-:S05]  /*0480*/  IMAD R5, R6, R17, R5 ;  /* 0x0000001106057224 */ /* 0x000fca00078e0205 */
[----:B------:R-:W-:-:S05]  /*0490*/  ISETP.GT.U32.AND P0, PT, R2, R5, PT ;  /* 0x000000050200720c */ /* 0x000fca0003f04070 */
[----:B------:R-:W-:Y:S01]  /*04a0*/  @!P1 IMAD.IADD R7, R7, 0x1, -R14 ;  /* 0x0000000107079824 */ /* 0x000fe200078e0a0e */
[----:B------:R-:W-:-:S04]  /*04b0*/  ISETP.GE.AND P1, PT, R4, RZ, PT ;  /* 0x000000ff0400720c */ /* 0x000fc80003f26270 */
[----:B------:R-:W-:-:S03]  /*04c0*/  ISETP.GT.U32.AND P4, PT, R14, R7, PT ;  /* 0x000000070e00720c */ /* 0x000fc60003f84070 */
[----:B------:R-:W-:-:S04]  /*04d0*/  @!P0 IADD3 R5, PT, PT, R5, -R2, RZ ;  /* 0x8000000205058210 */ /* 0x000fc80007ffe0ff */
[----:B------:R-:W-:-:S06]  /*04e0*/  ISETP.GT.U32.AND P0, PT, R2, R5, PT ;  /* 0x000000050200720c */ /* 0x000fcc0003f04070 */
[----:B------:R-:W-:Y:S01]  /*04f0*/  @!P4 IMAD.IADD R7, R7, 0x1, -R14 ;  /* 0x000000010707c824 */ /* 0x000fe200078e0a0e */
[----:B------:R-:W-:-:S03]  /*0500*/  ISETP.NE.AND P4, PT, R10, RZ, PT ;  /* 0x000000ff0a00720c */ /* 0x000fc60003f85270 */
[----:B------:R-:W-:Y:S01]  /*0510*/  @!P1 IMAD.MOV R7, RZ, RZ, -R7 ;  /* 0x000000ffff079224 */ /* 0x000fe200078e0a07 */
[----:B------:R-:W-:Y:S02]  /*0520*/  @!P3 LOP3.LUT R7, RZ, R11, RZ, 0x33, !PT ;  /* 0x0000000bff07b212 */ /* 0x000fe400078e33ff */
[----:B------:R-:W-:Y:S01]  /*0530*/  @!P0 IADD3 R5, PT, PT, R5, -R2, RZ ;  /* 0x8000000205058210 */ /* 0x000fe20007ffe0ff */
[----:B------:R-:W-:Y:S02]  /*0540*/  IMAD R2, R13, R8, RZ ;  /* 0x000000080d027224 */ /* 0x000fe400078e02ff */
[----:B------:R-:W-:Y:S01]  /*0550*/  IMAD.IADD R7, R7, 0x1, R0 ;  /* 0x0000000107077824 */ /* 0x000fe200078e0200 */
[----:B------:R-:W-:Y:S01]  /*0560*/  @!P2 IADD3 R5, PT, PT, -R5, RZ, RZ ;  /* 0x000000ff0505a210 */ /* 0x000fe20007ffe1ff */
[C---:B------:R-:W-:Y:S02]  /*0570*/  IMAD R3, R9.reuse, R2, R3 ;  /* 0x0000000209037224 */ /* 0x040fe400078e0203 */
[----:B------:R-:W-:Y:S01]  /*0580*/  @!P4 LOP3.LUT R5, RZ, R10, RZ, 0x33, !PT ;  /* 0x0000000aff05c212 */ /* 0x000fe200078e33ff */
[----:B------:R-:W-:-:S03]  /*0590*/  IMAD R9, R9, R2, R12 ;  /* 0x0000000209097224 */ /* 0x000fc600078e020c */
[----:B------:R-:W-:-:S05]  /*05a0*/  IADD3 R3, PT, PT, R5, R3, RZ ;  /* 0x0000000305037210 */ /* 0x000fca0007ffe0ff */
[----:B------:R-:W-:Y:S01]  /*05b0*/  IMAD R11, R8, R7, R3 ;  /* 0x00000007080b7224 */ /* 0x000fe200078e0203 */
[----:B--2---:R-:W-:Y:S06]  /*05c0*/  BRA.U UP0, `(.L_x_68) ;  /* 0x0000000100187547 */ /* 0x004fec000b800000 */
[----:B------:R-:W0:Y:S02]  /*05d0*/  LDC.64 R4, c[0x0][0x380] ;  /* 0x0000e000ff047b82 */ /* 0x000e240000000a00 */
[----:B0-----:R-:W-:-:S06]  /*05e0*/  IMAD.WIDE R2, R11, 0x8, R4 ;  /* 0x000000080b027825 */ /* 0x001fcc00078e0204 */
[----:B------:R-:W2:Y:S01]  /*05f0*/  LDG.E.64 R2, desc[UR4][R2.64] ;  /* 0x0000000402027981 */ /* 0x000ea2000c1e1b00 */
[----:B------:R-:W-:-:S05]  /*0600*/  IMAD.WIDE R4, R9, 0x8, R4 ;  /* 0x0000000809047825 */ /* 0x000fca00078e0204 */
[----:B--2---:R-:W-:Y:S01]  /*0610*/  STG.E.64 desc[UR4][R4.64], R2 ;  /* 0x0000000204007986 */ /* 0x004fe2000c101b04 */
[----:B------:R-:W-:Y:S05]  /*0620*/  EXIT ;  /* 0x000000000000794d */ /* 0x000fea0003800000 */
.L_x_68:
[----:B------:R-:W0:Y:S02]  /*0630*/  LDC.64 R2, c[0x0][0x380] ;  /* 0x0000e000ff027b82 */ /* 0x000e240000000a00 */
[----:B0-----:R-:W-:-:S05]  /*0640*/  IMAD.WIDE R4, R9, 0x8, R2 ;  /* 0x0000000809047825 */ /* 0x001fca00078e0202 */
[----:B------:R-:W2:Y:S01]  /*0650*/  LDG.E R7, desc[UR4][R4.64] ;  /* 0x0000000404077981 */ /* 0x000ea2000c1e1900 */
[----:B------:R-:W-:-:S05]  /*0660*/  IMAD.WIDE R2, R11, 0x8, R2 ;  /* 0x000000080b027825 */ /* 0x000fca00078e0202 */
[----:B--2---:R-:W-:Y:S04]  /*0670*/  REDG.E.ADD.F32.FTZ.RN.STRONG.GPU desc[UR4][R2.64], R7 ;  /* 0x00000007020079a6 */ /* 0x004fe8000c12f304 */
[----:B------:R-:W2:Y:S04]  /*0680*/  LDG.E R9, desc[UR4][R4.64+0x4] ;  /* 0x0000040404097981 */ /* 0x000ea8000c1e1900 */
[----:B--2---:R-:W-:Y:S01]  /*0690*/  REDG.E.ADD.F32.FTZ.RN.STRONG.GPU desc[UR4][R2.64+0x4], R9 ;  /* 0x00000409020079a6 */ /* 0x004fe2000c12f304 */
[----:B------:R-:W-:Y:S05]  /*06a0*/  EXIT ;  /* 0x000000000000794d */ /* 0x000fea0003800000 */
.L_x_69:
        /* <DEDUP_REMOVED lines=13> */
.L_x_148:


//--------------------- .text._Z11fftshiftc2dP6float2iii --------------------------
	.section	.text._Z11fftshiftc2dP6float2iii,"ax",@progbits
	.align	128
        .global         _Z11fftshiftc2dP6float2iii
        .type           _Z11fftshiftc2dP6float2iii,@function
        .size           _Z11fftshiftc2dP6float2iii,(.L_x_149 - _Z11fftshiftc2dP6float2iii)
        .other          _Z11fftshiftc2dP6float2iii,@"STO_CUDA_ENTRY STV_DEFAULT"
_Z11fftshiftc2dP6float2iii:
.text._Z11fftshiftc2dP6float2iii:
[----:B------:R-:W-:Y:S01]  /*0000*/  LDC R1, c[0x0][0x37c] ;  /* 0x0000df00ff017b82 */ /* 0x000fe20000000800 */
[----:B------:R-:W0:Y:S01]  /*0010*/  S2R R6, SR_CTAID.Y ;  /* 0x0000000000067919 */ /* 0x000e220000002600 */
[----:B------:R-:W1:Y:S01]  /*0020*/  LDCU UR4, c[0x0][0x360] ;  /* 0x00006c00ff0477ac */ /* 0x000e620008000800 */
[----:B------:R-:W0:Y:S01]  /*0030*/  S2R R5, SR_TID.Y ;  /* 0x0000000000057919 */ /* 0x000e220000002200 */
[----:B------:R-:W0:Y:S01]  /*0040*/  LDCU UR5, c[0x0][0x364] ;  /* 0x00006c80ff0577ac */ /* 0x000e220008000800 */
[----:B------:R-:W1:Y:S01]  /*0050*/  S2R R0, SR_CTAID.X ;  /* 0x0000000000007919 */ /* 0x000e620000002500 */
[----:B------:R-:W2:Y:S01]  /*0060*/  LDCU.64 UR8, c[0x0][0x388] ;  /* 0x00007100ff0877ac */ /* 0x000ea20008000a00 */
[----:B------:R-:W1:Y:S01]  /*0070*/  S2R R3, SR_TID.X ;  /* 0x0000000000037919 */ /* 0x000e620000002100 */
[----:B------:R-:W3:Y:S01]  /*0080*/  LDCU UR6, c[0x0][0x368] ;  /* 0x00006d00ff0677ac */ /* 0x000ee20008000800 */
[----:B------:R-:W3:Y:S01]  /*0090*/  S2R R2, SR_CTAID.Z ;  /* 0x0000000000027919 */ /* 0x000ee20000002700 */
[----:B------:R-:W4:Y:S01]  /*00a0*/  LDCU UR7, c[0x0][0x390] ;  /* 0x00007200ff0777ac */ /* 0x000f220008000800 */
[----:B------:R-:W3:Y:S01]  /*00b0*/  S2R R7, SR_TID.Z ;  /* 0x0000000000077919 */ /* 0x000ee20000002300 */
[----:B0-----:R-:W-:-:S05]  /*00c0*/  IMAD R6, R6, UR5, R5 ;  /* 0x0000000506067c24 */ /* 0x001fca000f8e0205 */
[----:B--2---:R-:W-:Y:S01]  /*00d0*/  ISETP.GE.AND P0, PT, R6, UR9, PT ;  /* 0x0000000906007c0c */ /* 0x004fe2000bf06270 */
[----:B-1----:R-:W-:-:S05]  /*00e0*/  IMAD R0, R0, UR4, R3 ;  /* 0x0000000400007c24 */ /* 0x002fca000f8e0203 */
[----:B------:R-:W-:Y:S01]  /*00f0*/  ISETP.GE.OR P0, PT, R0, UR8, P0 ;  /* 0x0000000800007c0c */ /* 0x000fe20008706670 */
[----:B---3--:R-:W-:-:S05]  /*0100*/  IMAD R5, R2, UR6, R7 ;  /* 0x0000000602057c24 */ /* 0x008fca000f8e0207 */
[----:B----4-:R-:W-:-:S13]  /*0110*/  ISETP.GE.OR P0, PT, R5, UR7, P0 ;  /* 0x0000000705007c0c */ /* 0x010fda0008706670 */
[----:B------:R-:W-:Y:S05]  /*0120*/  @P0 EXIT ;  /* 0x000000000000094d */ /* 0x000fea0003800000 */
[----:B------:R-:W0:Y:S01]  /*0130*/  LDC.64 R2, c[0x0][0x380] ;  /* 0x0000e000ff027b82 */ /* 0x000e220000000a00 */
[----:B------:R-:W1:Y:S01]  /*0140*/  LDCU.64 UR4, c[0x0][0x358] ;  /* 0x00006b00ff0477ac */ /* 0x000e620008000a00 */
[----:B------:R-:W-:-:S04]  /*0150*/  IMAD R5, R5, UR9, R6 ;  /* 0x0000000905057c24 */ /* 0x000fc8000f8e0206 */
[----:B------:R-:W-:-:S04]  /*0160*/  IMAD R5, R5, UR8, R0 ;  /* 0x0000000805057c24 */ /* 0x000fc8000f8e0200 */
[----:B0-----:R-:W-:-:S05]  /*0170*/  IMAD.WIDE R2, R5, 0x8, R2 ;  /* 0x0000000805027825 */ /* 0x001fca00078e0202 */
[----:B-1----:R-:W2:Y:S01]  /*0180*/  LDG.E.64 R4, desc[UR4][R2.64] ;  /* 0x0000000402047981 */ /* 0x002ea2000c1e1b00 */
[----:B------:R-:W-:Y:S02]  /*0190*/  IADD3 R0, PT, PT, R0, 0x1, RZ ;  /* 0x0000000100007810 */ /* 0x000fe40007ffe0ff */
[----:B------:R-:W-:Y:S02]  /*01a0*/  SHF.L.U32 R6, R6, 0x1, RZ ;  /* 0x0000000106067819 */ /* 0x000fe400000006ff */
[----:B------:R-:W-:Y:S02]  /*01b0*/  LEA.HI R7, R0, R0, RZ, 0x1 ;  /* 0x0000000000077211 */ /* 0x000fe400078f08ff */
[----:B------:R-:W-:Y:S02]  /*01c0*/  LOP3.LUT R6, R6, 0x2, RZ, 0xc, !PT ;  /* 0x0000000206067812 */ /* 0x000fe400078e0cff */
[----:B------:R-:W-:Y:S02]  /*01d0*/  LOP3.LUT R7, R7, 0x7ffffffe, RZ, 0xc0, !PT ;  /* 0x7ffffffe07077812 */ /* 0x000fe400078ec0ff */
[----:B------:R-:W-:-:S02]  /*01e0*/  IADD3 R6, PT, PT, -R6, 0x1, RZ ;  /* 0x0000000106067810 */ /* 0x000fc40007ffe1ff */
[----:B------:R-:W-:Y:S01]  /*01f0*/  IADD3 R7, PT, PT, R0, -R7, RZ ;  /* 0x8000000700077210 */ /* 0x000fe20007ffe0ff */
[----:B------:R-:W-:-:S05]  /*0200*/  HFMA2 R0, -RZ, RZ, 0, 5.9604644775390625e-08 ;  /* 0x00000001ff007431 */ /* 0x000fca00000001ff */
[----:B------:R-:W-:-:S04]  /*0210*/  IMAD R7, R7, -0x2, R0 ;  /* 0xfffffffe07077824 */ /* 0x000fc800078e0200 */
[----:B------:R-:W-:-:S05]  /*0220*/  IMAD R6, R7, R6, RZ ;  /* 0x0000000607067224 */ /* 0x000fca00078e02ff */
[----:B------:R-:W-:-:S05]  /*0230*/  I2FP.F32.S32 R6, R6 ;  /* 0x0000000600067245 */ /* 0x000fca0000201400 */
[C---:B--2---:R-:W-:Y:S01]  /*0240*/  FMUL R4, R6.reuse, R4 ;  /* 0x0000000406047220 */ /* 0x044fe20000400000 */
[----:B------:R-:W-:-:S05]  /*0250*/  FMUL R5, R6, R5 ;  /* 0x0000000506057220 */ /* 0x000fca0000400000 */
[----:B------:R-:W-:Y:S01]  /*0260*/  STG.E.64 desc[UR4][R2.64], R4 ;  /* 0x0000000402007986 */ /* 0x000fe2000c101b04 */
[----:B------:R-:W-:Y:S05]  /*0270*/  EXIT ;  /* 0x000000000000794d */ /* 0x000fea0003800000 */
.L_x_70:
        /* <DEDUP_REMOVED lines=16> */
.L_x_149:


//--------------------- .text._Z8divker2dP6float2S0_iiiiiffb --------------------------
	.section	.text._Z8divker2dP6float2S0_iiiiiffb,"ax",@progbits
	.align	128
        .global         _Z8divker2dP6float2S0_iiiiiffb
        .type           _Z8divker2dP6float2S0_iiiiiffb,@function
        .size           _Z8divker2dP6float2S0_iiiiiffb,(.L_x_145 - _Z8divker2dP6float2S0_iiiiiffb)
        .other          _Z8divker2dP6float2S0_iiiiiffb,@"STO_CUDA_ENTRY STV_DEFAULT"
_Z8divker2dP6float2S0_iiiiiffb:
.text._Z8divker2dP6float2S0_iiiiiffb:
[----:B------:R-:W-:Y:S01]  /*0000*/  LDC R1, c[0x0][0x37c] ;  /* 0x0000df00ff017b82 */ /* 0x000fe20000000800 */
[----:B------:R-:W0:Y:S01]  /*0010*/  S2R R0, SR_CTAID.Y ;  /* 0x0000000000007919 */ /* 0x000e220000002600 */
[----:B------:R-:W1:Y:S06]  /*0020*/  LDCU UR4, c[0x0][0x360] ;  /* 0x00006c00ff0477ac */ /* 0x000e6c0008000800 */
[----:B------:R-:W2:Y:S01]  /*0030*/  LDC.64 R8, c[0x0][0x390] ;  /* 0x0000e400ff087b82 */ /* 0x000ea20000000a00 */
[----:B------:R-:W0:Y:S01]  /*0040*/  S2R R5, SR_TID.Y ;  /* 0x0000000000057919 */ /* 0x000e220000002200 */
[----:B------:R-:W0:Y:S01]  /*0050*/  LDCU UR5, c[0x0][0x364] ;  /* 0x00006c80ff0577ac */ /* 0x000e220008000800 */
[----:B------:R-:W1:Y:S01]  /*0060*/  S2R R3, SR_CTAID.X ;  /* 0x0000000000037919 */ /* 0x000e620000002500 */
[----:B------:R-:W3:Y:S01]  /*0070*/  LDCU UR6, c[0x0][0x368] ;  /* 0x00006d00ff0677ac */ /* 0x000ee20008000800 */
[----:B------:R-:W1:Y:S01]  /*0080*/  S2R R2, SR_TID.X ;  /* 0x0000000000027919 */ /* 0x000e620000002100 */
[----:B------:R-:W4:Y:S01]  /*0090*/  LDCU UR8, c[0x0][0x398] ;  /* 0x00007300ff0877ac */ /* 0x000f220008000800 */
[----:B------:R-:W3:Y:S01]  /*00a0*/  S2R R4, SR_CTAID.Z ;  /* 0x0000000000047919 */ /* 0x000ee20000002700 */
[----:B------:R-:W3:Y:S01]  /*00b0*/  S2R R7, SR_TID.Z ;  /* 0x0000000000077919 */ /* 0x000ee20000002300 */
[----:B0-----:R-:W-:-:S05]  /*00c0*/  IMAD R0, R0, UR5, R5 ;  /* 0x0000000500007c24 */ /* 0x001fca000f8e0205 */
[----:B--2---:R-:W-:Y:S01]  /*00d0*/  ISETP.GE.AND P0, PT, R0, R9, PT ;  /* 0x000000090000720c */ /* 0x004fe20003f06270 */
[----:B-1----:R-:W-:-:S05]  /*00e0*/  IMAD R3, R3, UR4, R2 ;  /* 0x0000000403037c24 */ /* 0x002fca000f8e0202 */
[----:B------:R-:W-:Y:S01]  /*00f0*/  ISETP.GE.OR P0, PT, R3, R8, P0 ;  /* 0x000000080300720c */ /* 0x000fe20000706670 */
[----:B---3--:R-:W-:-:S05]  /*0100*/  IMAD R5, R4, UR6, R7 ;  /* 0x0000000604057c24 */ /* 0x008fca000f8e0207 */
[----:B----4-:R-:W-:-:S13]  /*0110*/  ISETP.GE.OR P0, PT, R5, UR8, P0 ;  /* 0x0000000805007c0c */ /* 0x010fda0008706670 */
[----:B------:R-:W-:Y:S05]  /*0120*/  @P0 EXIT ;  /* 0x000000000000094d */ /* 0x000fea0003800000 */
[----:B------:R-:W0:Y:S01]  /*0130*/  LDCU UR4, c[0x0][0x3a8] ;  /* 0x00007500ff0477ac */ /* 0x000e220008000800 */
[----:B------:R-:W-:Y:S02]  /*0140*/  SHF.R.U32.HI R6, RZ, 0x1, R9 ;  /* 0x00000001ff067819 */ /* 0x000fe40000011609 */
[----:B------:R-:W-:Y:S01]  /*0150*/  LEA.HI R2, R8, R8, RZ, 0x1 ;  /* 0x0000000808027211 */ /* 0x000fe200078f08ff */
[----:B------:R-:W1:Y:S01]  /*0160*/  LDCU.64 UR6, c[0x0][0x3a0] ;  /* 0x00007400ff0677ac */ /* 0x000e620008000a00 */
[----:B------:R-:W-:Y:S02]  /*0170*/  IADD3 R4, PT, PT, R0, -R6, RZ ;  /* 0x8000000600047210 */ /* 0x000fe40007ffe0ff */
[----:B------:R-:W-:Y:S01]  /*0180*/  SHF.R.S32.HI R2, RZ, 0x1, R2 ;  /* 0x00000001ff027819 */ /* 0x000fe20000011402 */
[----:B------:R-:W2:Y:S01]  /*0190*/  LDCU UR5, c[0x0][0x39c] ;  /* 0x00007380ff0577ac */ /* 0x000ea20008000800 */
[----:B------:R-:W-:-:S03]  /*01a0*/  I2FP.F32.S32 R7, R4 ;  /* 0x0000000400077245 */ /* 0x000fc60000201400 */
[----:B------:R-:W-:-:S05]  /*01b0*/  IMAD.IADD R4, R3, 0x1, -R2 ;  /* 0x0000000103047824 */ /* 0x000fca00078e0a02 */
[----:B------:R-:W-:Y:S01]  /*01c0*/  I2FP.F32.S32 R4, R4 ;  /* 0x0000000400047245 */ /* 0x000fe20000201400 */
[C---:B0-----:R-:W-:Y:S01]  /*01d0*/  FMUL R10, R7.reuse, UR4 ;  /* 0x00000004070a7c20 */ /* 0x041fe20008400000 */
[----:B------:R-:W0:Y:S03]  /*01e0*/  LDCU.U8 UR4, c[0x0][0x3ac] ;  /* 0x00007580ff0477ac */ /* 0x000e260008000000 */
[----:B------:R-:W-:Y:S01]  /*01f0*/  FMUL R11, R7, R10 ;  /* 0x0000000a070b7220 */ /* 0x000fe20000400000 */
[----:B-1----:R-:W-:Y:S01]  /*0200*/  FMUL R7, R4, -UR7 ;  /* 0x8000000704077c20 */ /* 0x002fe20008400000 */
[----:B--2---:R-:W-:-:S03]  /*0210*/  IADD3 R2, PT, PT, R2, UR5, R3 ;  /* 0x0000000502027c10 */ /* 0x004fc6000fffe003 */
[----:B------:R-:W-:Y:S01]  /*0220*/  FFMA R7, R4, R7, -R11 ;  /* 0x0000000704077223 */ /* 0x000fe2000000080b */
[----:B------:R-:W-:Y:S01]  /*0230*/  LOP3.LUT R4, RZ, R0, RZ, 0x33, !PT ;  /* 0x00000000ff047212 */ /* 0x000fe200078e33ff */
[----:B------:R-:W-:Y:S02]  /*0240*/  IMAD R0, R0, UR8, R5 ;  /* 0x0000000800007c24 */ /* 0x000fe4000f8e0205 */
[----:B------:R-:W-:Y:S01]  /*0250*/  FMUL R7, R7, 1.4426950216293334961 ;  /* 0x3fb8aa3b07077820 */ /* 0x000fe20000400000 */
[----:B------:R-:W-:Y:S02]  /*0260*/  IADD3 R4, PT, PT, R6, R9, R4 ;  /* 0x0000000906047210 */ /* 0x000fe40007ffe004 */
[----:B------:R-:W-:Y:S02]  /*0270*/  IADD3 R9, PT, PT, R9, UR6, RZ ;  /* 0x0000000609097c10 */ /* 0x000fe4000fffe0ff */
[----:B------:R-:W-:Y:S01]  /*0280*/  FSETP.GEU.AND P0, PT, R7, -126, PT ;  /* 0xc2fc00000700780b */ /* 0x000fe20003f0e000 */
[----:B0-----:R-:W-:Y:S01]  /*0290*/  UPRMT UR4, UR4, 0x8880, URZ ;  /* 0x0000888004047896 */ /* 0x001fe200080000ff */
[----:B------:R-:W-:Y:S01]  /*02a0*/  IADD3 R6, PT, PT, R8, UR5, RZ ;  /* 0x0000000508067c10 */ /* 0x000fe2000fffe0ff */
[----:B------:R-:W-:Y:S01]  /*02b0*/  VIADD R4, R4, UR6 ;  /* 0x0000000604047c36 */ /* 0x000fe20008000000 */
[----:B------:R-:W0:Y:S01]  /*02c0*/  LDCU.64 UR6, c[0x0][0x358] ;  /* 0x00006b00ff0677ac */ /* 0x000e220008000a00 */
[----:B------:R-:W-:Y:S01]  /*02d0*/  IMAD.SHL.U32 R9, R9, 0x2, RZ ;  /* 0x0000000209097824 */ /* 0x000fe200078e00ff */
[----:B------:R-:W-:Y:S01]  /*02e0*/  SHF.L.U32 R6, R6, 0x1, RZ ;  /* 0x0000000106067819 */ /* 0x000fe200000006ff */
[----:B------:R-:W-:Y:S01]  /*02f0*/  IMAD R8, R0, R8, R3 ;  /* 0x0000000800087224 */ /* 0x000fe200078e0203 */
[----:B------:R-:W-:Y:S01]  /*0300*/  UISETP.NE.AND UP0, UPT, UR4, URZ, UPT ;  /* 0x000000ff0400728c */ /* 0x000fe2000bf05270 */
[----:B------:R-:W-:-:S04]  /*0310*/  IMAD R9, R5, R9, R4 ;  /* 0x0000000905097224 */ /* 0x000fc800078e0204 */
[----:B------:R-:W-:Y:S01]  /*0320*/  @!P0 FMUL R7, R7, 0.5 ;  /* 0x3f00000007078820 */ /* 0x000fe20000400000 */
[----:B------:R-:W-:-:S03]  /*0330*/  IMAD R6, R6, R9, R2 ;  /* 0x0000000906067224 */ /* 0x000fc600078e0202 */
[----:B------:R-:W1:Y:S02]  /*0340*/  MUFU.EX2 R10, R7 ;  /* 0x00000007000a7308 */ /* 0x000e640000000800 */
[----:B-1----:R-:W-:Y:S01]  /*0350*/  @!P0 FMUL R10, R10, R10 ;  /* 0x0000000a0a0a8220 */ /* 0x002fe20000400000 */
[----:B0-----:R-:W-:Y:S06]  /*0360*/  BRA.U UP0, `(.L_x_71) ;  /* 0x00000005000c7547 */ /* 0x001fec000b800000 */
[----:B------:R-:W0:Y:S02]  /*0370*/  LDC.64 R2, c[0x0][0x388] ;  /* 0x0000e200ff027b82 */ /* 0x000e240000000a00 */
[----:B0-----:R-:W-:-:S06]  /*0380*/  IMAD.WIDE R2, R8, 0x8, R2 ;  /* 0x0000000808027825 */ /* 0x001fcc00078e0202 */
[----:B------:R-:W2:Y:S01]  /*0390*/  LDG.E.64 R2, desc[UR6][R2.64] ;  /* 0x0000000602027981 */ /* 0x000ea2000c1e1b00 */
[----:B------:R-:W0:Y:S01]  /*03a0*/  MUFU.RCP R5, R10 ;  /* 0x0000000a00057308 */ /* 0x000e220000001000 */
[----:B------:R-:W-:Y:S01]  /*03b0*/  BSSY.RECONVERGENT B0, `(.L_x_72) ;  /* 0x000000c000007945 */ /* 0x000fe20003800200 */
[----:B0-----:R-:W-:-:S04]  /*03c0*/  FFMA R0, -R10, R5, 1 ;  /* 0x3f8000000a007423 */ /* 0x001fc80000000105 */
[----:B------:R-:W-:Y:S02]  /*03d0*/  FFMA R5, R5, R0, R5 ;  /* 0x0000000005057223 */ /* 0x000fe40000000005 */
[----:B--2---:R-:W0:Y:S02]  /*03e0*/  FCHK P0, R2, R10 ;  /* 0x0000000a02007302 */ /* 0x004e240000000000 */
[----:B------:R-:W-:-:S04]  /*03f0*/  FFMA R0, R2, R5, RZ ;  /* 0x0000000502007223 */ /* 0x000fc800000000ff */
[----:B------:R-:W-:-:S04]  /*0400*/  FFMA R4, -R10, R0, R2 ;  /* 0x000000000a047223 */ /* 0x000fc80000000102 */
[----:B------:R-:W-:Y:S01]  /*0410*/  FFMA R5, R5, R4, R0 ;  /* 0x0000000405057223 */ /* 0x000fe20000000000 */
[----:B0-----:R-:W-:Y:S06]  /*0420*/  @!P0 BRA `(.L_x_73) ;  /* 0x0000000000108947 */ /* 0x001fec0003800000 */
[----:B------:R-:W-:Y:S01]  /*0430*/  IMAD.MOV.U32 R5, RZ, RZ, R10 ;  /* 0x000000ffff057224 */ /* 0x000fe200078e000a */
[----:B------:R-:W-:-:S07]  /*0440*/  MOV R12, 0x460 ;  /* 0x00000460000c7802 */ /* 0x000fce0000000f00 */
[----:B------:R-:W-:Y:S05]  /*0450*/  CALL.REL.NOINC `($__internal_3_$__cuda_sm3x_div_rn_noftz_f32_slowpath) ;  /* 0x0000000400d87944 */ /* 0x000fea0003c00000 */
[----:B------:R-:W-:-:S07]  /*0460*/  MOV R5, R2 ;  /* 0x0000000200057202 */ /* 0x000fce0000000f00 */
.L_x_73:
[----:B------:R-:W-:Y:S05]  /*0470*/  BSYNC.RECONVERGENT B0 ;  /* 0x0000000000007941 */ /* 0x000fea0003800200 */
.L_x_72:
[----:B------:R-:W0:Y:S01]  /*0480*/  LDCU.64 UR4, c[0x0][0x390] ;  /* 0x00007200ff0477ac */ /* 0x000e220008000a00 */
[----:B------:R-:W-:Y:S01]  /*0490*/  BSSY.RECONVERGENT B0, `(.L_x_74) ;  /* 0x0000010000007945 */ /* 0x000fe20003800200 */
[----:B0-----:R-:W-:-:S06]  /*04a0*/  UIMAD UR4, UR5, UR4, URZ ;  /* 0x00000004050472a4 */ /* 0x001fcc000f8e02ff */
[----:B------:R-:W-:-:S04]  /*04b0*/  I2FP.F32.S32 R8, UR4 ;  /* 0x0000000400087c45 */ /* 0x000fc80008201400 */
        /* <DEDUP_REMOVED lines=11> */
[----:B------:R-:W-:Y:S05]  /*0570*/  CALL.REL.NOINC `($__internal_3_$__cuda_sm3x_div_rn_noftz_f32_slowpath) ;  /* 0x0000000400907944 */ /* 0x000fea0003c00000 */
[----:B------:R-:W-:-:S07]  /*0580*/  IMAD.MOV.U32 R4, RZ, RZ, R2 ;  /* 0x000000ffff047224 */ /* 0x000fce00078e0002 */
.L_x_75:
[----:B------:R-:W-:Y:S05]  /*0590*/  BSYNC.RECONVERGENT B0 ;  /* 0x0000000000007941 */ /* 0x000fea0003800200 */
.L_x_74:
[----:B------:R-:W0:Y:S01]  /*05a0*/  MUFU.RCP R5, R10 ;  /* 0x0000000a00057308 */ /* 0x000e220000001000 */
[----:B------:R-:W1:Y:S01]  /*05b0*/  LDC.64 R12, c[0x0][0x380] ;  /* 0x0000e000ff0c7b82 */ /* 0x000e620000000a00 */
[----:B------:R-:W-:Y:S06]  /*05c0*/  BSSY.RECONVERGENT B0, `(.L_x_76) ;  /* 0x000000d000007945 */ /* 0x000fec0003800200 */
[----:B------:R-:W2:Y:S01]  /*05d0*/  FCHK P0, R3, R10 ;  /* 0x0000000a03007302 */ /* 0x000ea20000000000 */
[----:B0-----:R-:W-:-:S04]  /*05e0*/  FFMA R0, -R10, R5, 1 ;  /* 0x3f8000000a007423 */ /* 0x001fc80000000105 */
[----:B------:R-:W-:-:S04]  /*05f0*/  FFMA R9, R5, R0, R5 ;  /* 0x0000000005097223 */ /* 0x000fc80000000005 */
[----:B------:R-:W-:Y:S01]  /*0600*/  FFMA R0, R3, R9, RZ ;  /* 0x0000000903007223 */ /* 0x000fe200000000ff */
[----:B-1----:R-:W-:-:S04]  /*0610*/  IMAD.WIDE R6, R6, 0x8, R12 ;  /* 0x0000000806067825 */ /* 0x002fc800078e020c */
[----:B------:R-:W-:-:S04]  /*0620*/  FFMA R5, -R10, R0, R3 ;  /* 0x000000000a057223 */ /* 0x000fc80000000103 */
[----:B------:R-:W-:Y:S01]  /*0630*/  FFMA R2, R9, R5, R0 ;  /* 0x0000000509027223 */ /* 0x000fe20000000000 */
[----:B--2---:R-:W-:Y:S06]  /*0640*/  @!P0 BRA `(.L_x_77) ;  /* 0x0000000000108947 */ /* 0x004fec0003800000 */
[----:B------:R-:W-:Y:S01]  /*0650*/  MOV R2, R3 ;  /* 0x0000000300027202 */ /* 0x000fe20000000f00 */
[----:B------:R-:W-:Y:S01]  /*0660*/  IMAD.MOV.U32 R5, RZ, RZ, R10 ;  /* 0x000000ffff057224 */ /* 0x000fe200078e000a */
[----:B------:R-:W-:-:S07]  /*0670*/  MOV R12, 0x690 ;  /* 0x00000690000c7802 */ /* 0x000fce0000000f00 */
[----:B------:R-:W-:Y:S05]  /*0680*/  CALL.REL.NOINC `($__internal_3_$__cuda_sm3x_div_rn_noftz_f32_slowpath) ;  /* 0x00000004004c7944 */ /* 0x000fea0003c00000 */
.L_x_77:
[----:B------:R-:W-:Y:S05]  /*0690*/  BSYNC.RECONVERGENT B0 ;  /* 0x0000000000007941 */ /* 0x000fea0003800200 */
.L_x_76:
[----:B------:R-:W0:Y:S01]  /*06a0*/  MUFU.RCP R3, R8 ;  /* 0x0000000800037308 */ /* 0x000e220000001000 */
[----:B------:R-:W-:Y:S07]  /*06b0*/  BSSY.RECONVERGENT B0, `(.L_x_78) ;  /* 0x000000c000007945 */ /* 0x000fee0003800200 */
[----:B------:R-:W1:Y:S01]  /*06c0*/  FCHK P0, R2, R8 ;  /* 0x0000000802007302 */ /* 0x000e620000000000 */
[----:B0-----:R-:W-:-:S04]  /*06d0*/  FFMA R0, -R8, R3, 1 ;  /* 0x3f80000008007423 */ /* 0x001fc80000000103 */
[----:B------:R-:W-:-:S04]  /*06e0*/  FFMA R0, R3, R0, R3 ;  /* 0x0000000003007223 */ /* 0x000fc80000000003 */
[----:B------:R-:W-:-:S04]  /*06f0*/  FFMA R5, R0, R2, RZ ;  /* 0x0000000200057223 */ /* 0x000fc800000000ff */
[----:B------:R-:W-:-:S04]  /*0700*/  FFMA R10, -R8, R5, R2 ;  /* 0x00000005080a7223 */ /* 0x000fc80000000102 */
[----:B------:R-:W-:Y:S01]  /*0710*/  FFMA R5, R0, R10, R5 ;  /* 0x0000000a00057223 */ /* 0x000fe20000000005 */
[----:B-1----:R-:W-:Y:S06]  /*0720*/  @!P0 BRA `(.L_x_79) ;  /* 0x0000000000108947 */ /* 0x002fec0003800000 */
[----:B------:R-:W-:Y:S02]  /*0730*/  MOV R5, R8 ;  /* 0x0000000800057202 */ /* 0x000fe40000000f00 */
[----:B------:R-:W-:-:S07]  /*0740*/  MOV R12, 0x760 ;  /* 0x00000760000c7802 */ /* 0x000fce0000000f00 */
[----:B------:R-:W-:Y:S05]  /*0750*/  CALL.REL.NOINC `($__internal_3_$__cuda_sm3x_div_rn_noftz_f32_slowpath) ;  /* 0x0000000400187944 */ /* 0x000fea0003c00000 */
[----:B------:R-:W-:-:S07]  /*0760*/  IMAD.MOV.U32 R5, RZ, RZ, R2 ;  /* 0x000000ffff057224 */ /* 0x000fce00078e0002 */
.L_x_79:
[----:B------:R-:W-:Y:S05]  /*0770*/  BSYNC.RECONVERGENT B0 ;  /* 0x0000000000007941 */ /* 0x000fea0003800200 */
.L_x_78:
[----:B------:R-:W-:Y:S01]  /*0780*/  STG.E.64 desc[UR6][R6.64], R4 ;  /* 0x0000000406007986 */ /* 0x000fe2000c101b06 */
[----:B------:R-:W-:Y:S05]  /*0790*/  EXIT ;  /* 0x000000000000794d */ /* 0x000fea0003800000 */
.L_x_71:
        /* <DEDUP_REMOVED lines=12> */
[----:B------:R-:W-:Y:S01]  /*0860*/  MOV R2, R6 ;  /* 0x0000000600027202 */ /* 0x000fe20000000f00 */
[----:B------:R-:W-:Y:S01]  /*0870*/  IMAD.MOV.U32 R5, RZ, RZ, R10 ;  /* 0x000000ffff057224 */ /* 0x000fe200078e000a */
[----:B------:R-:W-:-:S07]  /*0880*/  MOV R12, 0x8a0 ;  /* 0x000008a0000c7802 */ /* 0x000fce0000000f00 */
[----:B------:R-:W-:Y:S05]  /*0890*/  CALL.REL.NOINC `($__internal_3_$__cuda_sm3x_div_rn_noftz_f32_slowpath) ;  /* 0x0000000000c87944 */ /* 0x000fea0003c00000 */
.L_x_81:
[----:B------:R-:W-:Y:S05]  /*08a0*/  BSYNC.RECONVERGENT B0 ;  /* 0x0000000000007941 */ /* 0x000fea0003800200 */
.L_x_80:
        /* <DEDUP_REMOVED lines=16> */
.L_x_83:
[----:B------:R-:W-:Y:S05]  /*09b0*/  BSYNC.RECONVERGENT B0 ;  /* 0x0000000000007941 */ /* 0x000fea0003800200 */
.L_x_82:
        /* <DEDUP_REMOVED lines=15> */
.L_x_85:
[----:B------:R-:W-:Y:S05]  /*0ab0*/  BSYNC.RECONVERGENT B0 ;  /* 0x0000000000007941 */ /* 0x000fea0003800200 */
.L_x_84:
        /* <DEDUP_REMOVED lines=13> */
.L_x_87:
[----:B------:R-:W-:Y:S05]  /*0b90*/  BSYNC.RECONVERGENT B0 ;  /* 0x0000000000007941 */ /* 0x000fea0003800200 */
.L_x_86:
[----:B------:R-:W-:Y:S01]  /*0ba0*/  STG.E.64 desc[UR6][R8.64], R4 ;  /* 0x0000000408007986 */ /* 0x000fe2000c101b06 */
[----:B------:R-:W-:Y:S05]  /*0bb0*/  EXIT ;  /* 0x000000000000794d */ /* 0x000fea0003800000 */
        .weak           $__internal_3_$__cuda_sm3x_div_rn_noftz_f32_slowpath
        .type           $__internal_3_$__cuda_sm3x_div_rn_noftz_f32_slowpath,@function
        .size           $__internal_3_$__cuda_sm3x_div_rn_noftz_f32_slowpath,(.L_x_145 - $__internal_3_$__cuda_sm3x_div_rn_noftz_f32_slowpath)
$__internal_3_$__cuda_sm3x_div_rn_noftz_f32_slowpath:
        /* <DEDUP_REMOVED lines=29> */
[----:B------:R-:W-:Y:S01]  /*0d90*/  @P0 IMAD.MOV.U32 R13, RZ, RZ, RZ ;  /* 0x000000ffff0d0224 */ /* 0x000fe200078e00ff */
[----:B------:R-:W-:Y:S01]  /*0da0*/  @!P0 MOV R13, 0xffffffc0 ;  /* 0xffffffc0000d8802 */ /* 0x000fe20000000f00 */
[----:B------:R-:W-:Y:S01]  /*0db0*/  @!P0 FFMA R2, R2, 1.84467440737095516160e+19, RZ ;  /* 0x5f80000002028823 */ /* 0x000fe200000000ff */
[----:B------:R-:W-:-:S03]  /*0dc0*/  @!P1 FFMA R5, R5, 1.84467440737095516160e+19, RZ ;  /* 0x5f80000005059823 */ /* 0x000fc600000000ff */
[----:B------:R-:W-:-:S07]  /*0dd0*/  @!P1 VIADD R13, R13, 0x40 ;  /* 0x000000400d0d9836 */ /* 0x000fce0000000000 */
.L_x_89:
[----:B------:R-:W-:Y:S01]  /*0de0*/  LEA R0, R11, 0xc0800000, 0x17 ;  /* 0xc08000000b007811 */ /* 0x000fe200078eb8ff */
[----:B------:R-:W-:Y:S01]  /*0df0*/  VIADD R14, R14, 0xffffff81 ;  /* 0xffffff810e0e7836 */ /* 0x000fe20000000000 */
[----:B------:R-:W-:Y:S02]  /*0e00*/  BSSY.RECONVERGENT B2, `(.L_x_94) ;  /* 0x0000035000027945 */ /* 0x000fe40003800200 */
[----:B------:R-:W-:Y:S01]  /*0e10*/  IADD3 R16, PT, PT, -R0, R5, RZ ;  /* 0x0000000500107210 */ /* 0x000fe20007ffe1ff */
[C---:B------:R-:W-:Y:S01]  /*0e20*/  IMAD R0, R14.reuse, -0x800000, R2 ;  /* 0xff8000000e007824 */ /* 0x040fe200078e0202 */
[----:B------:R-:W-:Y:S02]  /*0e30*/  IADD3 R14, PT, PT, R14, 0x7f, -R11 ;  /* 0x0000007f0e0e7810 */ /* 0x000fe40007ffe80b */
[----:B------:R-:W0:Y:S01]  /*0e40*/  MUFU.RCP R5, R16 ;  /* 0x0000001000057308 */ /* 0x000e220000001000 */
[----:B------:R-:W-:Y:S01]  /*0e50*/  FADD.FTZ R15, -R16, -RZ ;  /* 0x800000ff100f7221 */ /* 0x000fe20000010100 */
[----:B------:R-:W-:-:S03]  /*0e60*/  IADD3 R14, PT, PT, R14, R13, RZ ;  /* 0x0000000d0e0e7210 */ /* 0x000fc60007ffe0ff */
        /* <DEDUP_REMOVED lines=8> */
[----:B------:R-:W-:-:S05]  /*0ef0*/  LOP3.LUT R11, R11, 0xff, RZ, 0xc0, !PT ;  /* 0x000000ff0b0b7812 */ /* 0x000fca00078ec0ff */
[----:B------:R-:W-:-:S05]  /*0f00*/  IMAD.IADD R16, R11, 0x1, R14 ;  /* 0x000000010b107824 */ /* 0x000fca00078e020e */
        /* <DEDUP_REMOVED lines=10> */
[-CC-:B------:R-:W-:Y:S01]  /*0fb0*/  FFMA.RZ R11, R5, R15.reuse, R2.reuse ;  /* 0x0000000f050b7223 */ /* 0x180fe2000000c002 */
[C---:B------:R-:W-:Y:S01]  /*0fc0*/  VIADD R14, R16.reuse, 0x20 ;  /* 0x00000020100e7836 */ /* 0x040fe20000000000 */
[C---:B------:R-:W-:Y:S02]  /*0fd0*/  ISETP.NE.AND P2, PT, R16.reuse, RZ, PT ;  /* 0x000000ff1000720c */ /* 0x040fe40003f45270 */
[C---:B------:R-:W-:Y:S02]  /*0fe0*/  ISETP.NE.AND P1, PT, R16.reuse, RZ, PT ;  /* 0x000000ff1000720c */ /* 0x040fe40003f25270 */
[----:B------:R-:W-:Y:S01]  /*0ff0*/  LOP3.LUT R13, R11, 0x7fffff, RZ, 0xc0, !PT ;  /* 0x007fffff0b0d7812 */ /* 0x000fe200078ec0ff */
[CCC-:B------:R-:W-:Y:S01]  /*1000*/  FFMA.RP R11, R5.reuse, R15.reuse, R2.reuse ;  /* 0x0000000f050b7223 */ /* 0x1c0fe20000008002 */
[----:B------:R-:W-:Y:S01]  /*1010*/  FFMA.RM R2, R5, R15, R2 ;  /* 0x0000000f05027223 */ /* 0x000fe20000004002 */
[----:B------:R-:W-:Y:S02]  /*1020*/  IADD3 R5, PT, PT, -R16, RZ, RZ ;  /* 0x000000ff10057210 */ /* 0x000fe40007ffe1ff */
[----:B------:R-:W-:-:S02]  /*1030*/  LOP3.LUT R13, R13, 0x800000, RZ, 0xfc, !PT ;  /* 0x008000000d0d7812 */ /* 0x000fc400078efcff */
[----:B------:R-:W-:Y:S02]  /*1040*/  FSETP.NEU.FTZ.AND P0, PT, R11, R2, PT ;  /* 0x000000020b00720b */ /* 0x000fe40003f1d000 */
[----:B------:R-:W-:Y:S02]  /*1050*/  SHF.L.U32 R14, R13, R14, RZ ;  /* 0x0000000e0d0e7219 */ /* 0x000fe400000006ff */
[----:B------:R-:W-:Y:S02]  /*1060*/  SEL R2, R5, RZ, P2 ;  /* 0x000000ff05027207 */ /* 0x000fe40001000000 */
[----:B------:R-:W-:Y:S02]  /*1070*/  ISETP.NE.AND P1, PT, R14, RZ, P1 ;  /* 0x000000ff0e00720c */ /* 0x000fe40000f25270 */
[----:B------:R-:W-:Y:S02]  /*1080*/  SHF.R.U32.HI R2, RZ, R2, R13 ;  /* 0x00000002ff027219 */ /* 0x000fe4000001160d */
[----:B------:R-:W-:-:S02]  /*1090*/  PLOP3.LUT P0, PT, P0, P1, PT, 0xf8, 0x8f ;  /* 0x00000000008f781c */ /* 0x000fc40000703f70 */
[----:B------:R-:W-:Y:S02]  /*10a0*/  SHF.R.U32.HI R14, RZ, 0x1, R2 ;  /* 0x00000001ff0e7819 */ /* 0x000fe40000011602 */
[----:B------:R-:W-:-:S04]  /*10b0*/  SEL R5, RZ, 0x1, !P0 ;  /* 0x00000001ff057807 */ /* 0x000fc80004000000 */
[----:B------:R-:W-:-:S04]  /*10c0*/  LOP3.LUT R5, R5, 0x1, R14, 0xf8, !PT ;  /* 0x0000000105057812 */ /* 0x000fc800078ef80e */
[----:B------:R-:W-:-:S04]  /*10d0*/  LOP3.LUT R5, R5, R2, RZ, 0xc0, !PT ;  /* 0x0000000205057212 */ /* 0x000fc800078ec0ff */
[----:B------:R-:W-:-:S04]  /*10e0*/  IADD3 R5, PT, PT, R14, R5, RZ ;  /* 0x000000050e057210 */ /* 0x000fc80007ffe0ff */
[----:B------:R-:W-:Y:S01]  /*10f0*/  LOP3.LUT R0, R5, R0, RZ, 0xfc, !PT ;  /* 0x0000000005007212 */ /* 0x000fe200078efcff */
[----:B------:R-:W-:Y:S06]  /*1100*/  BRA `(.L_x_97) ;  /* 0x0000000000107947 */ /* 0x000fec0003800000 */
.L_x_96:
[----:B------:R-:W-:-:S04]  /*1110*/  LOP3.LUT R0, R0, 0x80000000, RZ, 0xc0, !PT ;  /* 0x8000000000007812 */ /* 0x000fc800078ec0ff */
[----:B------:R-:W-:Y:S01]  /*1120*/  LOP3.LUT R0, R0, 0x7f800000, RZ, 0xfc, !PT ;  /* 0x7f80000000007812 */ /* 0x000fe200078efcff */
[----:B------:R-:W-:Y:S06]  /*1130*/  BRA `(.L_x_97) ;  /* 0x0000000000047947 */ /* 0x000fec0003800000 */
.L_x_95:
[----:B------:R-:W-:-:S07]  /*1140*/  IMAD R0, R14, 0x800000, R0 ;  /* 0x008000000e007824 */ /* 0x000fce00078e0200 */
.L_x_97:
[----:B------:R-:W-:Y:S05]  /*1150*/  BSYNC.RECONVERGENT B2 ;  /* 0x0000000000027941 */ /* 0x000fea0003800200 */
.L_x_94:
[----:B------:R-:W-:Y:S05]  /*1160*/  BRA `(.L_x_98) ;  /* 0x0000000000207947 */ /* 0x000fea0003800000 */
.L_x_93:
[----:B------:R-:W-:-:S04]  /*1170*/  LOP3.LUT R0, R5, 0x80000000, R2, 0x48, !PT ;  /* 0x8000000005007812 */ /* 0x000fc800078e4802 */
[----:B------:R-:W-:Y:S01]  /*1180*/  LOP3.LUT R0, R0, 0x7f800000, RZ, 0xfc, !PT ;  /* 0x7f80000000007812 */ /* 0x000fe200078efcff */
[----:B------:R-:W-:Y:S06]  /*1190*/  BRA `(.L_x_98) ;  /* 0x0000000000147947 */ /* 0x000fec0003800000 */
.L_x_92:
[----:B------:R-:W-:Y:S01]  /*11a0*/  LOP3.LUT R0, R5, 0x80000000, R2, 0x48, !PT ;  /* 0x8000000005007812 */ /* 0x000fe200078e4802 */
[----:B------:R-:W-:Y:S06]  /*11b0*/  BRA `(.L_x_98) ;  /* 0x00000000000c7947 */ /* 0x000fec0003800000 */
.L_x_91:
[----:B------:R-:W0:Y:S01]  /*11c0*/  MUFU.RSQ R0, -QNAN ;  /* 0xffc0000000007908 */ /* 0x000e220000001400 */
[----:B------:R-:W-:Y:S05]  /*11d0*/  BRA `(.L_x_98) ;  /* 0x0000000000047947 */ /* 0x000fea0003800000 */
.L_x_90:
[----:B------:R-:W-:-:S07]  /*11e0*/  FADD.FTZ R0, R2, R5 ;  /* 0x0000000502007221 */ /* 0x000fce0000010000 */
.L_x_98:
[----:B------:R-:W-:Y:S05]  /*11f0*/  BSYNC.RECONVERGENT B1 ;  /* 0x0000000000017941 */ /* 0x000fea0003800200 */
.L_x_88:
[----:B------:R-:W-:Y:S01]  /*1200*/  HFMA2 R13, -RZ, RZ, 0, 0 ;  /* 0x00000000ff0d7431 */ /* 0x000fe200000001ff */
[----:B0-----:R-:W-:-:S03]  /*1210*/  MOV R2, R0 ;  /* 0x0000000000027202 */ /* 0x001fc60000000f00 */
[----:B------:R-:W-:Y:S05]  /*1220*/  RET.REL.NODEC R12 `(_Z8divker2dP6float2S0_iiiiiffb) ;  /* 0xffffffec0c747950 */ /* 0x000fea0003c3ffff */
.L_x_99:
        /* <DEDUP_REMOVED lines=13> */
.L_x_145:


//--------------------- .text._Z6take_xPfS_S_fiiiii --------------------------
	.section	.text._Z6take_xPfS_S_fiiiii,"ax",@progbits
	.align	128
        .global         _Z6take_xPfS_S_fiiiii
        .type           _Z6take_xPfS_S_fiiiii,@function
        .size           _Z6take_xPfS_S_fiiiii,(.L_x_146 - _Z6take_xPfS_S_fiiiii)
        .other          _Z6take_xPfS_S_fiiiii,@"STO_CUDA_ENTRY STV_DEFAULT"
_Z6take_xPfS_S_fiiiii:
.text._Z6take_xPfS_S_fiiiii:
        /* <DEDUP_REMOVED lines=15> */
[----:B----4-:R-:W-:Y:S01]  /*00f0*/  ISETP.GE.OR P0, PT, R7, UR7, P0 ;  /* 0x0000000707007c0c */ /* 0x010fe20008706670 */
[----:B---3--:R-:W-:-:S05]  /*0100*/  IMAD R6, R6, UR6, R3 ;  /* 0x0000000606067c24 */ /* 0x008fca000f8e0203 */
[----:B------:R-:W-:-:S13]  /*0110*/  ISETP.GE.OR P0, PT, R6, UR9, P0 ;  /* 0x0000000906007c0c */ /* 0x000fda0008706670 */
[----:B------:R-:W-:Y:S05]  /*0120*/  @P0 EXIT ;  /* 0x000000000000094d */ /* 0x000fea0003800000 */
[----:B------:R-:W-:Y:S01]  /*0130*/  I2FP.F32.S32 R3, UR7 ;  /* 0x0000000700037c45 */ /* 0x000fe20008201400 */
[----:B------:R-:W-:Y:S01]  /*0140*/  BSSY.RECONVERGENT B0, `(.L_x_100) ;  /* 0x000000e000007945 */ /* 0x000fe20003800200 */
[----:B------:R-:W-:Y:S02]  /*0150*/  I2FP.F32.S32 R0, R7 ;  /* 0x0000000700007245 */ /* 0x000fe40000201400 */
[----:B------:R-:W0:Y:S03]  /*0160*/  MUFU.RCP R2, R3 ;  /* 0x0000000300027308 */ /* 0x000e260000001000 */
[----:B------:R-:W-:-:S05]  /*0170*/  FFMA R0, R3, -0.5, R0 ;  /* 0xbf00000003007823 */ /* 0x000fca0000000000 */
[----:B------:R-:W1:Y:S01]  /*0180*/  FCHK P0, R0, R3 ;  /* 0x0000000300007302 */ /* 0x000e620000000000 */
[----:B0-----:R-:W-:-:S04]  /*0190*/  FFMA R5, -R3, R2, 1 ;  /* 0x3f80000003057423 */ /* 0x001fc80000000102 */
[----:B------:R-:W-:-:S04]  /*01a0*/  FFMA R5, R2, R5, R2 ;  /* 0x0000000502057223 */ /* 0x000fc80000000002 */
[----:B------:R-:W-:-:S04]  /*01b0*/  FFMA R4, R0, R5, RZ ;  /* 0x0000000500047223 */ /* 0x000fc800000000ff */
[----:B------:R-:W-:-:S04]  /*01c0*/  FFMA R2, -R3, R4, R0 ;  /* 0x0000000403027223 */ /* 0x000fc80000000100 */
[----:B------:R-:W-:Y:S01]  /*01d0*/  FFMA R4, R5, R2, R4 ;  /* 0x0000000205047223 */ /* 0x000fe20000000004 */
[----:B-1----:R-:W-:Y:S06]  /*01e0*/  @!P0 BRA `(.L_x_101) ;  /* 0x00000000000c8947 */ /* 0x002fec0003800000 */
[----:B------:R-:W-:-:S07]  /*01f0*/  MOV R2, 0x210 ;  /* 0x0000021000027802 */ /* 0x000fce0000000f00 */
[----:B------:R-:W-:Y:S05]  /*0200*/  CALL.REL.NOINC `($__internal_4_$__cuda_sm3x_div_rn_noftz_f32_slowpath) ;  /* 0x00000030008c7944 */ /* 0x000fea0003c00000 */
[----:B------:R-:W-:-:S07]  /*0210*/  IMAD.MOV.U32 R4, RZ, RZ, R0 ;  /* 0x000000ffff047224 */ /* 0x000fce00078e0000 */
.L_x_101:
[----:B------:R-:W-:Y:S05]  /*0220*/  BSYNC.RECONVERGENT B0 ;  /* 0x0000000000007941 */ /* 0x000fea0003800200 */
.L_x_100:
[----:B------:R-:W0:Y:S01]  /*0230*/  LDCU UR4, c[0x0][0x3a0] ;  /* 0x00007400ff0477ac */ /* 0x000e220008000800 */
[----:B------:R-:W1:Y:S01]  /*0240*/  LDC R0, c[0x0][0x39c] ;  /* 0x0000e700ff007b82 */ /* 0x000e620000000800 */
[----:B------:R-:W-:Y:S01]  /*0250*/  BSSY.RECONVERGENT B0, `(.L_x_102) ;  /* 0x0000012000007945 */ /* 0x000fe20003800200 */
[----:B------:R-:W1:Y:S01]  /*0260*/  LDCU UR5, c[0x0][0x3a8] ;  /* 0x00007500ff0577ac */ /* 0x000e620008000800 */
[----:B------:R-:W2:Y:S01]  /*0270*/  LDCU.64 UR10, c[0x0][0x358] ;  /* 0x00006b00ff0a77ac */ /* 0x000ea20008000a00 */
[----:B0-----:R-:W-:-:S04]  /*0280*/  I2FP.F32.S32 R3, UR4 ;  /* 0x0000000400037c45 */ /* 0x001fc80008201400 */
[----:B------:R-:W0:Y:S01]  /*0290*/  MUFU.RCP R2, R3 ;  /* 0x0000000300027308 */ /* 0x000e220000001000 */
[----:B-1----:R-:W-:-:S05]  /*02a0*/  IMAD R0, R0, UR5, R9 ;  /* 0x0000000500007c24 */ /* 0x002fca000f8e0209 */
[----:B------:R-:W-:-:S05]  /*02b0*/  I2FP.F32.S32 R0, R0 ;  /* 0x0000000000007245 */ /* 0x000fca0000201400 */
[----:B------:R-:W-:-:S04]  /*02c0*/  FFMA R0, R3, -0.5, R0 ;  /* 0xbf00000003007823 */ /* 0x000fc80000000000 */
[----:B------:R-:W1:Y:S01]  /*02d0*/  FCHK P0, R0, R3 ;  /* 0x0000000300007302 */ /* 0x000e620000000000 */
[----:B0-----:R-:W-:-:S04]  /*02e0*/  FFMA R5, -R3, R2, 1 ;  /* 0x3f80000003057423 */ /* 0x001fc80000000102 */
[----:B------:R-:W-:-:S04]  /*02f0*/  FFMA R5, R2, R5, R2 ;  /* 0x0000000502057223 */ /* 0x000fc80000000002 */
[----:B------:R-:W-:-:S04]  /*0300*/  FFMA R2, R0, R5, RZ ;  /* 0x0000000500027223 */ /* 0x000fc800000000ff */
[----:B------:R-:W-:-:S04]  /*0310*/  FFMA R8, -R3, R2, R0 ;  /* 0x0000000203087223 */ /* 0x000fc80000000100 */
[----:B------:R-:W-:Y:S01]  /*0320*/  FFMA R5, R5, R8, R2 ;  /* 0x0000000805057223 */ /* 0x000fe20000000002 */
[----:B-12---:R-:W-:Y:S06]  /*0330*/  @!P0 BRA `(.L_x_103) ;  /* 0x00000000000c8947 */ /* 0x006fec0003800000 */
[----:B------:R-:W-:-:S07]  /*0340*/  MOV R2, 0x360 ;  /* 0x0000036000027802 */ /* 0x000fce0000000f00 */
[----:B------:R-:W-:Y:S05]  /*0350*/  CALL.REL.NOINC `($__internal_4_$__cuda_sm3x_div_rn_noftz_f32_slowpath) ;  /* 0x0000003000387944 */ /* 0x000fea0003c00000 */
[----:B------:R-:W-:-:S07]  /*0360*/  IMAD.MOV.U32 R5, RZ, RZ, R0 ;  /* 0x000000ffff057224 */ /* 0x000fce00078e0000 */
.L_x_103:
[----:B------:R-:W-:Y:S05]  /*0370*/  BSYNC.RECONVERGENT B0 ;  /* 0x0000000000007941 */ /* 0x000fea0003800200 */
.L_x_102:
[----:B------:R-:W0:Y:S01]  /*0380*/  LDC.64 R2, c[0x0][0x390] ;  /* 0x0000e400ff027b82 */ /* 0x000e220000000a00 */
[----:B------:R-:W1:Y:S01]  /*0390*/  LDCU UR4, c[0x0][0x3a8] ;  /* 0x00007500ff0477ac */ /* 0x000e620008000800 */
[----:B------:R-:W2:Y:S01]  /*03a0*/  LDCU UR5, c[0x0][0x3a4] ;  /* 0x00007480ff0577ac */ /* 0x000ea20008000800 */
[----:B0-----:R-:W-:-:S05]  /*03b0*/  IMAD.WIDE.U32 R2, R6, 0x4, R2 ;  /* 0x0000000406027825 */ /* 0x001fca00078e0002 */
[----:B------:R-:W3:Y:S01]  /*03c0*/  LDG.E R12, desc[UR10][R2.64] ;  /* 0x0000000a020c7981 */ /* 0x000ee2000c1e1900 */
[----:B-1----:R-:W-:Y:S01]  /*03d0*/  IMAD R6, R6, UR4, R9 ;  /* 0x0000000406067c24 */ /* 0x002fe2000f8e0209 */
[----:B------:R-:W-:Y:S03]  /*03e0*/  BSSY.RECONVERGENT B0, `(.L_x_104) ;  /* 0x000006d000007945 */ /* 0x000fe60003800200 */
[----:B--2---:R-:W-:Y:S02]  /*03f0*/  IMAD R7, R6, UR5, R7 ;  /* 0x0000000506077c24 */ /* 0x004fe4000f8e0207 */
[C---:B---3--:R-:W-:Y:S01]  /*0400*/  FMUL R0, R12.reuse, 0.63661974668502807617 ;  /* 0x3f22f9830c007820 */ /* 0x048fe20000400000 */
[----:B------:R-:W-:-:S04]  /*0410*/  FSETP.GE.AND P0, PT, |R12|, 105615, PT ;  /* 0x47ce47800c00780b */ /* 0x000fc80003f06200 */
[----:B------:R-:W-:Y:S01]  /*0420*/  P2R R6, PR, RZ, 0x1 ;  /* 0x00000001ff067803 */ /* 0x000fe20000000000 */
[----:B------:R-:W0:Y:S02]  /*0430*/  F2I.NTZ R0, R0 ;  /* 0x0000000000007305 */ /* 0x000e240000203100 */
[----:B0-----:R-:W-:Y:S01]  /*0440*/  I2FP.F32.S32 R11, R0 ;  /* 0x00000000000b7245 */ /* 0x001fe20000201400 */
[----:B------:R-:W-:-:S04]  /*0450*/  IMAD.MOV.U32 R19, RZ, RZ, R0 ;  /* 0x000000ffff137224 */ /* 0x000fc800078e0000 */
[----:B------:R-:W-:-:S04]  /*0460*/  FFMA R8, R11, -1.5707962512969970703, R12 ;  /* 0xbfc90fda0b087823 */ /* 0x000fc8000000000c */
[----:B------:R-:W-:-:S04]  /*0470*/  FFMA R8, R11, -7.5497894158615963534e-08, R8 ;  /* 0xb3a221680b087823 */ /* 0x000fc80000000008 */
[----:B------:R-:W-:-:S04]  /*0480*/  FFMA R22, R11, -5.3903029534742383927e-15, R8 ;  /* 0xa7c234c50b167823 */ /* 0x000fc80000000008 */
[----:B------:R-:W-:Y:S01]  /*0490*/  IMAD.MOV.U32 R8, RZ, RZ, R22 ;  /* 0x000000ffff087224 */ /* 0x000fe200078e0016 */
[----:B------:R-:W-:Y:S06]  /*04a0*/  @!P0 BRA `(.L_x_105) ;  /* 0x0000000400808947 */ /* 0x000fec0003800000 */
[----:B------:R-:W-:-:S13]  /*04b0*/  FSETP.NEU.AND P0, PT, |R12|, +INF , PT ;  /* 0x7f8000000c00780b */ /* 0x000fda0003f0d200 */
[----:B------:R-:W-:Y:S01]  /*04c0*/  @!P0 FMUL R8, RZ, R12 ;  /* 0x0000000cff088220 */ /* 0x000fe20000400000 */
[----:B------:R-:W-:Y:S01]  /*04d0*/  @!P0 IMAD.MOV.U32 R0, RZ, RZ, RZ ;  /* 0x000000ffff008224 */ /* 0x000fe200078e00ff */
[----:B------:R-:W-:Y:S06]  /*04e0*/  @!P0 BRA `(.L_x_105) ;  /* 0x0000000400708947 */ /* 0x000fec0003800000 */
[----:B------:R-:W-:Y:S01]  /*04f0*/  IMAD.SHL.U32 R0, R12, 0x100, RZ ;  /* 0x000001000c007824 */ /* 0x000fe200078e00ff */
[----:B------:R-:W0:Y:S01]  /*0500*/  LDCU.64 UR6, c[0x4][URZ] ;  /* 0x01000000ff0677ac */ /* 0x000e220008000a00 */
[----:B------:R-:W-:Y:S02]  /*0510*/  IMAD.MOV.U32 R13, RZ, RZ, RZ ;  /* 0x000000ffff0d7224 */ /* 0x000fe400078e00ff */
[----:B------:R-:W-:Y:S01]  /*0520*/  IMAD.MOV.U32 R20, RZ, RZ, RZ ;  /* 0x000000ffff147224 */ /* 0x000fe200078e00ff */
[----:B------:R-:W-:Y:S01]  /*0530*/  LOP3.LUT R0, R0, 0x80000000, RZ, 0xfc, !PT ;  /* 0x8000000000007812 */ /* 0x000fe200078efcff */
[----:B------:R-:W-:Y:S01]  /*0540*/  UMOV UR5, URZ ;  /* 0x000000ff00057c82 */ /* 0x000fe20008000000 */
[----:B------:R-:W-:-:S05]  /*0550*/  UMOV UR4, URZ ;  /* 0x000000ff00047c82 */ /* 0x000fca0008000000 */
.L_x_106:
[----:B0-----:R-:W-:Y:S01]  /*0560*/  MOV R9, UR7 ;  /* 0x0000000700097c02 */ /* 0x001fe20008000f00 */
[----:B------:R-:W-:-:S05]  /*0570*/  IMAD.U32 R8, RZ, RZ, UR6 ;  /* 0x00000006ff087e24 */ /* 0x000fca000f8e00ff */
[----:B------:R-:W2:Y:S01]  /*0580*/  LDG.E.CONSTANT R9, desc[UR10][R8.64] ;  /* 0x0000000a08097981 */ /* 0x000ea2000c1e9900 */
[----:B------:R-:W-:Y:S01]  /*0590*/  UIADD3 UR4, UPT, UPT, UR4, 0x1, URZ ;  /* 0x0000000104047890 */ /* 0x000fe2000fffe0ff */
[C---:B------:R-:W-:Y:S01]  /*05a0*/  ISETP.EQ.AND P0, PT, R20.reuse, RZ, PT ;  /* 0x000000ff1400720c */ /* 0x040fe20003f02270 */
[----:B------:R-:W-:Y:S01]  /*05b0*/  UIADD3 UR6, UP1, UPT, UR6, 0x4, URZ ;  /* 0x0000000406067890 */ /* 0x000fe2000ff3e0ff */
[C---:B------:R-:W-:Y:S01]  /*05c0*/  ISETP.EQ.AND P1, PT, R20.reuse, 0x4, PT ;  /* 0x000000041400780c */ /* 0x040fe20003f22270 */
[----:B------:R-:W-:Y:S01]  /*05d0*/  UISETP.NE.AND UP0, UPT, UR4, 0x6, UPT ;  /* 0x000000060400788c */ /* 0x000fe2000bf05270 */
[C---:B------:R-:W-:Y:S01]  /*05e0*/  ISETP.EQ.AND P3, PT, R20.reuse, 0xc, PT ;  /* 0x0000000c1400780c */ /* 0x040fe20003f62270 */
[----:B------:R-:W-:Y:S01]  /*05f0*/  UIADD3.X UR7, UPT, UPT, URZ, UR7, URZ, UP1, !UPT ;  /* 0x00000007ff077290 */ /* 0x000fe20008ffe4ff */
[C---:B------:R-:W-:Y:S02]  /*0600*/  ISETP.EQ.AND P4, PT, R20.reuse, 0x10, PT ;  /* 0x000000101400780c */ /* 0x040fe40003f82270 */
[----:B------:R-:W-:Y:S01]  /*0610*/  ISETP.EQ.AND P5, PT, R20, 0x14, PT ;  /* 0x000000141400780c */ /* 0x000fe20003fa2270 */
[----:B--2---:R-:W-:-:S03]  /*0620*/  IMAD.WIDE.U32 R10, R9, R0, RZ ;  /* 0x00000000090a7225 */ /* 0x004fc600078e00ff */
[----:B------:R-:W-:-:S04]  /*0630*/  IADD3 R10, P2, PT, R10, R13, RZ ;  /* 0x0000000d0a0a7210 */ /* 0x000fc80007f5e0ff */
[----:B------:R-:W-:Y:S01]  /*0640*/  IADD3.X R13, PT, PT, R11, UR5, RZ, P2, !PT ;  /* 0x000000050b0d7c10 */ /* 0x000fe200097fe4ff */
[--C-:B------:R-:W-:Y:S01]  /*0650*/  @P0 IMAD.MOV.U32 R6, RZ, RZ, R10.reuse ;  /* 0x000000ffff060224 */ /* 0x100fe200078e000a */
[C---:B------:R-:W-:Y:S01]  /*0660*/  ISETP.EQ.AND P2, PT, R20.reuse, 0x8, PT ;  /* 0x000000081400780c */ /* 0x040fe20003f42270 */
[--C-:B------:R-:W-:Y:S02]  /*0670*/  @P1 IMAD.MOV.U32 R18, RZ, RZ, R10.reuse ;  /* 0x000000ffff121224 */ /* 0x100fe400078e000a */
[--C-:B------:R-:W-:Y:S02]  /*0680*/  @P3 IMAD.MOV.U32 R16, RZ, RZ, R10.reuse ;  /* 0x000000ffff103224 */ /* 0x100fe400078e000a */
[--C-:B------:R-:W-:Y:S02]  /*0690*/  @P4 IMAD.MOV.U32 R15, RZ, RZ, R10.reuse ;  /* 0x000000ffff0f4224 */ /* 0x100fe400078e000a */
[----:B------:R-:W-:Y:S02]  /*06a0*/  @P5 IMAD.MOV.U32 R14, RZ, RZ, R10 ;  /* 0x000000ffff0e5224 */ /* 0x000fe400078e000a */
[----:B------:R-:W-:-:S04]  /*06b0*/  VIADD R20, R20, 0x4 ;  /* 0x0000000414147836 */ /* 0x000fc80000000000 */
[----:B------:R-:W-:Y:S01]  /*06c0*/  @P2 IMAD.MOV.U32 R17, RZ, RZ, R10 ;  /* 0x000000ffff112224 */ /* 0x000fe200078e000a */
[----:B------:R-:W-:Y:S06]  /*06d0*/  BRA.U UP0, `(.L_x_106) ;  /* 0xfffffffd00a07547 */ /* 0x000fec000b83ffff */
[----:B------:R-:W-:Y:S01]  /*06e0*/  SHF.R.U32.HI R8, RZ, 0x17, R12 ;  /* 0x00000017ff087819 */ /* 0x000fe2000001160c */
[----:B------:R-:W-:Y:S03]  /*06f0*/  BSSY.RECONVERGENT B1, `(.L_x_107) ;  /* 0x0000029000017945 */ /* 0x000fe60003800200 */
[C---:B------:R-:W-:Y:S02]  /*0700*/  LOP3.LUT R0, R8.reuse, 0xe0, RZ, 0xc0, !PT ;  /* 0x000000e008007812 */ /* 0x040fe400078ec0ff */
[----:B------:R-:W-:-:S03]  /*0710*/  LOP3.LUT P6, RZ, R8, 0x1f, RZ, 0xc0, !PT ;  /* 0x0000001f08ff7812 */ /* 0x000fc600078cc0ff */
[----:B------:R-:W-:-:S05]  /*0720*/  VIADD R0, R0, 0xffffff80 ;  /* 0xffffff8000007836 */ /* 0x000fca0000000000 */
[----:B------:R-:W-:-:S05]  /*0730*/  SHF.R.U32.HI R0, RZ, 0x5, R0 ;  /* 0x00000005ff007819 */ /* 0x000fca0000011600 */
[----:B------:R-:W-:-:S05]  /*0740*/  IMAD.U32 R20, R0, -0x4, RZ ;  /* 0xfffffffc00147824 */ /* 0x000fca00078e00ff */
[C---:B------:R-:W-:Y:S02]  /*0750*/  ISETP.EQ.AND P3, PT, R20.reuse, -0x18, PT ;  /* 0xffffffe81400780c */ /* 0x040fe40003f62270 */
[C---:B------:R-:W-:Y:S02]  /*0760*/  ISETP.EQ.AND P4, PT, R20.reuse, -0x14, PT ;  /* 0xffffffec1400780c */ /* 0x040fe40003f82270 */
[C---:B------:R-:W-:Y:S02]  /*0770*/  ISETP.EQ.AND P0, PT, R20.reuse, -0x10, PT ;  /* 0xfffffff01400780c */ /* 0x040fe40003f02270 */
[C---:B------:R-:W-:Y:S02]  /*0780*/  ISETP.EQ.AND P1, PT, R20.reuse, -0xc, PT ;  /* 0xfffffff41400780c */ /* 0x040fe40003f22270 */
[C---:B------:R-:W-:Y:S02]  /*0790*/  ISETP.EQ.AND P2, PT, R20.reuse, -0x8, PT ;  /* 0xfffffff81400780c */ /* 0x040fe40003f42270 */
[----:B------:R-:W-:-:S03]  /*07a0*/  ISETP.EQ.AND P5, PT, R20, 0x4, PT ;  /* 0x000000041400780c */ /* 0x000fc60003fa2270 */
[----:B------:R-:W-:Y:S02]  /*07b0*/  @P3 MOV R0, R6 ;  /* 0x0000000600003202 */ /* 0x000fe40000000f00 */
[----:B------:R-:W-:Y:S01]  /*07c0*/  @P4 IMAD.MOV.U32 R9, RZ, RZ, R6 ;  /* 0x000000ffff094224 */ /* 0x000fe200078e0006 */
[C---:B------:R-:W-:Y:S01]  /*07d0*/  ISETP.EQ.AND P3, PT, R20.reuse, -0x4, PT ;  /* 0xfffffffc1400780c */ /* 0x040fe20003f62270 */
[--C-:B------:R-:W-:Y:S01]  /*07e0*/  @P4 IMAD.MOV.U32 R0, RZ, RZ, R18.reuse ;  /* 0x000000ffff004224 */ /* 0x100fe200078e0012 */
[----:B------:R-:W-:Y:S01]  /*07f0*/  ISETP.EQ.AND P4, PT, R20, RZ, PT ;  /* 0x000000ff1400720c */ /* 0x000fe20003f82270 */
[----:B------:R-:W-:Y:S02]  /*0800*/  @P0 IMAD.MOV.U32 R9, RZ, RZ, R18 ;  /* 0x000000ffff090224 */ /* 0x000fe400078e0012 */
[----:B------:R-:W-:Y:S02]  /*0810*/  @P1 IMAD.MOV.U32 R9, RZ, RZ, R17 ;  /* 0x000000ffff091224 */ /* 0x000fe400078e0011 */
[----:B------:R-:W-:-:S02]  /*0820*/  @P2 IMAD.MOV.U32 R9, RZ, RZ, R16 ;  /* 0x000000ffff092224 */ /* 0x000fc400078e0010 */
[----:B------:R-:W-:Y:S02]  /*0830*/  @P0 IMAD.MOV.U32 R0, RZ, RZ, R17 ;  /* 0x000000ffff000224 */ /* 0x000fe400078e0011 */
[----:B------:R-:W-:Y:S02]  /*0840*/  @P1 IMAD.MOV.U32 R0, RZ, RZ, R16 ;  /* 0x000000ffff001224 */ /* 0x000fe400078e0010 */
[----:B------:R-:W-:Y:S02]  /*0850*/  @P3 IMAD.MOV.U32 R9, RZ, RZ, R15 ;  /* 0x000000ffff093224 */ /* 0x000fe400078e000f */
[----:B------:R-:W-:Y:S02]  /*0860*/  @P4 IMAD.MOV.U32 R9, RZ, RZ, R14 ;  /* 0x000000ffff094224 */ /* 0x000fe400078e000e */
[----:B------:R-:W-:Y:S02]  /*0870*/  @P5 IMAD.MOV.U32 R9, RZ, RZ, R13 ;  /* 0x000000ffff095224 */ /* 0x000fe400078e000d */
[----:B------:R-:W-:Y:S01]  /*0880*/  @P2 IMAD.MOV.U32 R0, RZ, RZ, R15 ;  /* 0x000000ffff002224 */ /* 0x000fe200078e000f */
[----:B------:R-:W-:Y:S01]  /*0890*/  @P3 MOV R0, R14 ;  /* 0x0000000e00003202 */ /* 0x000fe20000000f00 */
[----:B------:R-:W-:-:S02]  /*08a0*/  @P4 IMAD.MOV.U32 R0, RZ, RZ, R13 ;  /* 0x000000ffff004224 */ /* 0x000fc400078e000d */
[----:B------:R-:W-:Y:S01]  /*08b0*/  IMAD.MOV.U32 R10, RZ, RZ, R9 ;  /* 0x000000ffff0a7224 */ /* 0x000fe200078e0009 */
[----:B------:R-:W-:Y:S06]  /*08c0*/  @!P6 BRA `(.L_x_108) ;  /* 0x00000000002ce947 */ /* 0x000fec0003800000 */
[----:B------:R-:W-:Y:S01]  /*08d0*/  @P0 IMAD.MOV.U32 R11, RZ, RZ, R6 ;  /* 0x000000ffff0b0224 */ /* 0x000fe200078e0006 */
[----:B------:R-:W-:Y:S01]  /*08e0*/  ISETP.EQ.AND P0, PT, R20, 0x8, PT ;  /* 0x000000081400780c */ /* 0x000fe20003f02270 */
[----:B------:R-:W-:Y:S01]  /*08f0*/  @P1 IMAD.MOV.U32 R11, RZ, RZ, R18 ;  /* 0x000000ffff0b1224 */ /* 0x000fe200078e0012 */
[----:B------:R-:W-:Y:S01]  /*0900*/  LOP3.LUT R9, R8, 0x1f, RZ, 0xc0, !PT ;  /* 0x0000001f08097812 */ /* 0x000fe200078ec0ff */
[----:B------:R-:W-:Y:S02]  /*0910*/  @P2 IMAD.MOV.U32 R11, RZ, RZ, R17 ;  /* 0x000000ffff0b2224 */ /* 0x000fe400078e0011 */
[----:B------:R-:W-:Y:S01]  /*0920*/  @P3 IMAD.MOV.U32 R11, RZ, RZ, R16 ;  /* 0x000000ffff0b3224 */ /* 0x000fe200078e0010 */
[----:B------:R-:W-:Y:S01]  /*0930*/  SHF.L.W.U32.HI R0, R10, R9, R0 ;  /* 0x000000090a007219 */ /* 0x000fe20000010e00 */
[----:B------:R-:W-:Y:S01]  /*0940*/  @P4 IMAD.MOV.U32 R11, RZ, RZ, R15 ;  /* 0x000000ffff0b4224 */ /* 0x000fe200078e000f */
[----:B------:R-:W-:-:S05]  /*0950*/  @P5 MOV R11, R14 ;  /* 0x0000000e000b5202 */ /* 0x000fca0000000f00 */
[----:B------:R-:W-:-:S05]  /*0960*/  @P0 IMAD.MOV.U32 R11, RZ, RZ, R13 ;  /* 0x000000ffff0b0224 */ /* 0x000fca00078e000d */
[----:B------:R-:W-:-:S07]  /*0970*/  SHF.L.W.U32.HI R10, R11, R9, R10 ;  /* 0x000000090b0a7219 */ /* 0x000fce0000010e0a */
.L_x_108:
[----:B------:R-:W-:Y:S05]  /*0980*/  BSYNC.RECONVERGENT B1 ;  /* 0x0000000000017941 */ /* 0x000fea0003800200 */
.L_x_107:
[C---:B------:R-:W-:Y:S01]  /*0990*/  SHF.L.W.U32.HI R13, R10.reuse, 0x2, R0 ;  /* 0x000000020a0d7819 */ /* 0x040fe20000010e00 */
[----:B------:R-:W-:Y:S01]  /*09a0*/  IMAD.SHL.U32 R8, R10, 0x4, RZ ;  /* 0x000000040a087824 */ /* 0x000fe200078e00ff */
[----:B------:R-:W-:Y:S01]  /*09b0*/  UMOV UR4, 0x54442d19 ;  /* 0x54442d1900047882 */ /* 0x000fe20000000000 */
[----:B------:R-:W-:Y:S01]  /*09c0*/  UMOV UR5, 0x3bf921fb ;  /* 0x3bf921fb00057882 */ /* 0x000fe20000000000 */
[----:B------:R-:W-:Y:S02]  /*09d0*/  SHF.R.S32.HI R9, RZ, 0x1f, R13 ;  /* 0x0000001fff097819 */ /* 0x000fe4000001140d */
[----:B------:R-:W-:Y:S02]  /*09e0*/  ISETP.GE.AND P0, PT, R12, RZ, PT ;  /* 0x000000ff0c00720c */ /* 0x000fe40003f06270 */
[C---:B------:R-:W-:Y:S02]  /*09f0*/  LOP3.LUT R8, R9.reuse, R8, RZ, 0x3c, !PT ;  /* 0x0000000809087212 */ /* 0x040fe400078e3cff */
[----:B------:R-:W-:-:S02]  /*0a00*/  LOP3.LUT R9, R9, R13, RZ, 0x3c, !PT ;  /* 0x0000000d09097212 */ /* 0x000fc400078e3cff */
[----:B------:R-:W-:Y:S02]  /*0a10*/  SHF.R.U32.HI R0, RZ, 0x1e, R0 ;  /* 0x0000001eff007819 */ /* 0x000fe40000011600 */
[C---:B------:R-:W-:Y:S02]  /*0a20*/  LOP3.LUT R20, R13.reuse, R12, RZ, 0x3c, !PT ;  /* 0x0000000c0d147212 */ /* 0x040fe400078e3cff */
[----:B------:R-:W0:Y:S01]  /*0a30*/  I2F.F64.S64 R8, R8 ;  /* 0x0000000800087312 */ /* 0x000e220000301c00 */
[----:B------:R-:W-:Y:S02]  /*0a40*/  LEA.HI R0, R13, R0, RZ, 0x1 ;  /* 0x000000000d007211 */ /* 0x000fe400078f08ff */
[----:B------:R-:W-:-:S03]  /*0a50*/  ISETP.GE.AND P1, PT, R20, RZ, PT ;  /* 0x000000ff1400720c */ /* 0x000fc60003f26270 */
[----:B------:R-:W-:-:S04]  /*0a60*/  IMAD.MOV R13, RZ, RZ, -R0 ;  /* 0x000000ffff0d7224 */ /* 0x000fc800078e0a00 */
[----:B------:R-:W-:Y:S01]  /*0a70*/  @!P0 IMAD.MOV.U32 R0, RZ, RZ, R13 ;  /* 0x000000ffff008224 */ /* 0x000fe200078e000d */
[----:B0-----:R-:W-:-:S10]  /*0a80*/  DMUL R10, R8, UR4 ;  /* 0x00000004080a7c28 */ /* 0x001fd40008000000 */
[----:B------:R-:W0:Y:S02]  /*0a90*/  F2F.F32.F64 R10, R10 ;  /* 0x0000000a000a7310 */ /* 0x000e240000301000 */
[----:B0-----:R-:W-:-:S07]  /*0aa0*/  FSEL R8, -R10, R10, !P1 ;  /* 0x0000000a0a087208 */ /* 0x001fce0004800100 */
.L_x_105:
[----:B------:R-:W-:Y:S05]  /*0ab0*/  BSYNC.RECONVERGENT B0 ;  /* 0x0000000000007941 */ /* 0x000fea0003800200 */
.L_x_104:
[----:B------:R-:W-:Y:S02]  /*0ac0*/  IMAD.MOV.U32 R21, RZ, RZ, 0x37cbac00 ;  /* 0x37cbac00ff157424 */ /* 0x000fe400078e00ff */
[----:B------:R-:W-:Y:S01]  /*0ad0*/  FMUL R9, R8, R8 ;  /* 0x0000000808097220 */ /* 0x000fe20000400000 */
[----:B------:R-:W-:Y:S01]  /*0ae0*/  LOP3.LUT R11, R0, 0x1, RZ, 0xc0, !PT ;  /* 0x00000001000b7812 */ /* 0x000fe200078ec0ff */
[----:B------:R-:W-:Y:S01]  /*0af0*/  IMAD.MOV.U32 R24, RZ, RZ, 0x3c0885e4 ;  /* 0x3c0885e4ff187424 */ /* 0x000fe200078e00ff */
[----:B------:R-:W-:Y:S01]  /*0b00*/  FSETP.GE.AND P2, PT, |R12|, 105615, PT ;  /* 0x47ce47800c00780b */ /* 0x000fe20003f46200 */
[----:B------:R-:W-:Y:S01]  /*0b10*/  FFMA R10, R9, R21, -0.0013887860113754868507 ;  /* 0xbab607ed090a7423 */ /* 0x000fe20000000015 */
[----:B------:R-:W-:Y:S01]  /*0b20*/  ISETP.NE.U32.AND P0, PT, R11, 0x1, PT ;  /* 0x000000010b00780c */ /* 0x000fe20003f05070 */
[----:B------:R-:W-:Y:S01]  /*0b30*/  VIADD R0, R0, 0x1 ;  /* 0x0000000100007836 */ /* 0x000fe20000000000 */
[----:B------:R-:W-:Y:S01]  /*0b40*/  BSSY.RECONVERGENT B0, `(.L_x_109) ;  /* 0x000006c000007945 */ /* 0x000fe20003800200 */
[----:B------:R-:W-:Y:S01]  /*0b50*/  IMAD.MOV.U32 R20, RZ, RZ, 0x3e2aaaa8 ;  /* 0x3e2aaaa8ff147424 */ /* 0x000fe200078e00ff */
[----:B------:R-:W-:-:S02]  /*0b60*/  FSEL R10, R10, -0.00019574658654164522886, P0 ;  /* 0xb94d41530a0a7808 */ /* 0x000fc40000000000 */
[----:B------:R-:W-:Y:S02]  /*0b70*/  FSEL R24, R24, 0.041666727513074874878, !P0 ;  /* 0x3d2aaabb18187808 */ /* 0x000fe40004000000 */
[----:B------:R-:W-:Y:S02]  /*0b80*/  LOP3.LUT P1, RZ, R0, 0x2, RZ, 0xc0, !PT ;  /* 0x0000000200ff7812 */ /* 0x000fe4000782c0ff */
[----:B------:R-:W-:Y:S01]  /*0b90*/  FSEL R0, R8, 1, !P0 ;  /* 0x3f80000008007808 */ /* 0x000fe20004000000 */
[----:B------:R-:W-:Y:S01]  /*0ba0*/  FFMA R10, R9, R10, R24 ;  /* 0x0000000a090a7223 */ /* 0x000fe20000000018 */
[----:B------:R-:W-:-:S03]  /*0bb0*/  FSEL R11, -R20, -0.4999999701976776123, !P0 ;  /* 0xbeffffff140b7808 */ /* 0x000fc60004000100 */
[C---:B------:R-:W-:Y:S02]  /*0bc0*/  FFMA R13, R9.reuse, R0, RZ ;  /* 0x00000000090d7223 */ /* 0x040fe400000000ff */
[----:B------:R-:W-:-:S04]  /*0bd0*/  FFMA R10, R9, R10, R11 ;  /* 0x0000000a090a7223 */ /* 0x000fc8000000000b */
[----:B------:R-:W-:-:S04]  /*0be0*/  FFMA R13, R13, R10, R0 ;  /* 0x0000000a0d0d7223 */ /* 0x000fc80000000000 */
[----:B------:R-:W-:Y:S01]  /*0bf0*/  @P1 FADD R13, RZ, -R13 ;  /* 0x8000000dff0d1221 */ /* 0x000fe20000000000 */
[----:B------:R-:W-:Y:S06]  /*0c00*/  @!P2 BRA `(.L_x_110) ;  /* 0x00000004007ca947 */ /* 0x000fec0003800000 */
[----:B------:R-:W-:-:S13]  /*0c10*/  FSETP.NEU.AND P0, PT, |R12|, +INF , PT ;  /* 0x7f8000000c00780b */ /* 0x000fda0003f0d200 */
[----:B------:R-:W-:Y:S01]  /*0c20*/  @!P0 FMUL R22, RZ, R12 ;  /* 0x0000000cff168220 */ /* 0x000fe20000400000 */
[----:B------:R-:W-:Y:S01]  /*0c30*/  @!P0 IMAD.MOV.U32 R19, RZ, RZ, RZ ;  /* 0x000000ffff138224 */ /* 0x000fe200078e00ff */
[----:B------:R-:W-:Y:S06]  /*0c40*/  @!P0 BRA `(.L_x_110) ;  /* 0x00000004006c8947 */ /* 0x000fec0003800000 */
[----:B------:R-:W-:Y:S01]  /*0c50*/  SHF.L.U32 R0, R12, 0x8, RZ ;  /* 0x000000080c007819 */ /* 0x000fe200000006ff */
[----:B------:R-:W-:Y:S01]  /*0c60*/  IMAD.MOV.U32 R19, RZ, RZ, RZ ;  /* 0x000000ffff137224 */ /* 0x000fe200078e00ff */
[----:B------:R-:W0:Y:S01]  /*0c70*/  LDCU.64 UR6, c[0x4][URZ] ;  /* 0x01000000ff0677ac */ /* 0x000e220008000a00 */
[----:B------:R-:W-:Y:S01]  /*0c80*/  IMAD.MOV.U32 R22, RZ, RZ, RZ ;  /* 0x000000ffff167224 */ /* 0x000fe200078e00ff */
[----:B------:R-:W-:Y:S01]  /*0c90*/  LOP3.LUT R23, R0, 0x80000000, RZ, 0xfc, !PT ;  /* 0x8000000000177812 */ /* 0x000fe200078efcff */
[----:B------:R-:W-:Y:S01]  /*0ca0*/  UMOV UR5, URZ ;  /* 0x000000ff00057c82 */ /* 0x000fe20008000000 */
[----:B------:R-:W-:-:S05]  /*0cb0*/  UMOV UR4, URZ ;  /* 0x000000ff00047c82 */ /* 0x000fca0008000000 */
.L_x_111:
[----:B0-----:R-:W-:Y:S02]  /*0cc0*/  IMAD.U32 R8, RZ, RZ, UR6 ;  /* 0x00000006ff087e24 */ /* 0x001fe4000f8e00ff */
        /* <DEDUP_REMOVED lines=10> */
[----:B------:R-:W-:-:S02]  /*0d70*/  ISETP.EQ.AND P4, PT, R22, 0x10, PT ;  /* 0x000000101600780c */ /* 0x000fc40003f82270 */
[C---:B------:R-:W-:Y:S01]  /*0d80*/  ISETP.EQ.AND P5, PT, R22.reuse, 0x14, PT ;  /* 0x000000141600780c */ /* 0x040fe20003fa2270 */
[----:B------:R-:W-:Y:S02]  /*0d90*/  VIADD R22, R22, 0x4 ;  /* 0x0000000416167836 */ /* 0x000fe40000000000 */
[----:B--2---:R-:W-:-:S03]  /*0da0*/  IMAD.WIDE.U32 R10, R8, R23, RZ ;  /* 0x00000017080a7225 */ /* 0x004fc600078e00ff */
[----:B------:R-:W-:-:S04]  /*0db0*/  IADD3 R0, P6, PT, R10, R19, RZ ;  /* 0x000000130a007210 */ /* 0x000fc80007fde0ff */
[----:B------:R-:W-:Y:S01]  /*0dc0*/  IADD3.X R19, PT, PT, R11, UR5, RZ, P6, !PT ;  /* 0x000000050b137c10 */ /* 0x000fe2000b7fe4ff */
[--C-:B------:R-:W-:Y:S02]  /*0dd0*/  @P0 IMAD.MOV.U32 R6, RZ, RZ, R0.reuse ;  /* 0x000000ffff060224 */ /* 0x100fe400078e0000 */
[----:B------:R-:W-:Y:S01]  /*0de0*/  @P5 MOV R14, R0 ;  /* 0x00000000000e5202 */ /* 0x000fe20000000f00 */
[--C-:B------:R-:W-:Y:S02]  /*0df0*/  @P1 IMAD.MOV.U32 R18, RZ, RZ, R0.reuse ;  /* 0x000000ffff121224 */ /* 0x100fe400078e0000 */
[--C-:B------:R-:W-:Y:S02]  /*0e00*/  @P2 IMAD.MOV.U32 R17, RZ, RZ, R0.reuse ;  /* 0x000000ffff112224 */ /* 0x100fe400078e0000 */
[--C-:B------:R-:W-:Y:S02]  /*0e10*/  @P3 IMAD.MOV.U32 R16, RZ, RZ, R0.reuse ;  /* 0x000000ffff103224 */ /* 0x100fe400078e0000 */
        /* <DEDUP_REMOVED lines=14> */
[----:B------:R-:W-:-:S03]  /*0f00*/  ISETP.EQ.AND P5, PT, R11, RZ, PT ;  /* 0x000000ff0b00720c */ /* 0x000fc60003fa2270 */
[--C-:B------:R-:W-:Y:S01]  /*0f10*/  @P3 IMAD.MOV.U32 R0, RZ, RZ, R6.reuse ;  /* 0x000000ffff003224 */ /* 0x100fe200078e0006 */
[C---:B------:R-:W-:Y:S01]  /*0f20*/  ISETP.EQ.AND P3, PT, R11.reuse, -0x4, PT ;  /* 0xfffffffc0b00780c */ /* 0x040fe20003f62270 */
[----:B------:R-:W-:Y:S02]  /*0f30*/  @P4 IMAD.MOV.U32 R8, RZ, RZ, R6 ;  /* 0x000000ffff084224 */ /* 0x000fe400078e0006 */
[--C-:B------:R-:W-:Y:S01]  /*0f40*/  @P4 IMAD.MOV.U32 R0, RZ, RZ, R18.reuse ;  /* 0x000000ffff004224 */ /* 0x100fe200078e0012 */
[----:B------:R-:W-:Y:S01]  /*0f50*/  ISETP.EQ.AND P4, PT, R11, 0x4, PT ;  /* 0x000000040b00780c */ /* 0x000fe20003f82270 */
[----:B------:R-:W-:Y:S02]  /*0f60*/  @P2 IMAD.MOV.U32 R8, RZ, RZ, R18 ;  /* 0x000000ffff082224 */ /* 0x000fe400078e0012 */
[--C-:B------:R-:W-:Y:S01]  /*0f70*/  @P2 IMAD.MOV.U32 R0, RZ, RZ, R17.reuse ;  /* 0x000000ffff002224 */ /* 0x100fe200078e0011 */
[----:B------:R-:W-:Y:S01]  /*0f80*/  @P1 MOV R0, R16 ;  /* 0x0000001000001202 */ /* 0x000fe20000000f00 */
[----:B------:R-:W-:-:S02]  /*0f90*/  @P1 IMAD.MOV.U32 R8, RZ, RZ, R17 ;  /* 0x000000ffff081224 */ /* 0x000fc400078e0011 */
[----:B------:R-:W-:Y:S02]  /*0fa0*/  @P0 IMAD.MOV.U32 R8, RZ, RZ, R16 ;  /* 0x000000ffff080224 */ /* 0x000fe400078e0010 */
[--C-:B------:R-:W-:Y:S02]  /*0fb0*/  @P0 IMAD.MOV.U32 R0, RZ, RZ, R15.reuse ;  /* 0x000000ffff000224 */ /* 0x100fe400078e000f */
[----:B------:R-:W-:Y:S02]  /*0fc0*/  @P3 IMAD.MOV.U32 R8, RZ, RZ, R15 ;  /* 0x000000ffff083224 */ /* 0x000fe400078e000f */
[--C-:B------:R-:W-:Y:S02]  /*0fd0*/  @P3 IMAD.MOV.U32 R0, RZ, RZ, R14.reuse ;  /* 0x000000ffff003224 */ /* 0x100fe400078e000e */
[----:B------:R-:W-:Y:S02]  /*0fe0*/  @P5 IMAD.MOV.U32 R8, RZ, RZ, R14 ;  /* 0x000000ffff085224 */ /* 0x000fe400078e000e */
[----:B------:R-:W-:-:S02]  /*0ff0*/  @P5 IMAD.MOV.U32 R0, RZ, RZ, R19 ;  /* 0x000000ffff005224 */ /* 0x000fc400078e0013 */
[----:B------:R-:W-:Y:S01]  /*1000*/  @P4 IMAD.MOV.U32 R8, RZ, RZ, R19 ;  /* 0x000000ffff084224 */ /* 0x000fe200078e0013 */
[----:B------:R-:W-:Y:S06]  /*1010*/  @!P6 BRA `(.L_x_113) ;  /* 0x00000000002ce947 */ /* 0x000fec0003800000 */
[----:B------:R-:W-:Y:S02]  /*1020*/  @P2 IMAD.MOV.U32 R9, RZ, RZ, R6 ;  /* 0x000000ffff092224 */ /* 0x000fe400078e0006 */
[----:B------:R-:W-:Y:S01]  /*1030*/  @P1 IMAD.MOV.U32 R9, RZ, RZ, R18 ;  /* 0x000000ffff091224 */ /* 0x000fe200078e0012 */
[----:B------:R-:W-:Y:S01]  /*1040*/  @P0 MOV R9, R17 ;  /* 0x0000001100090202 */ /* 0x000fe20000000f00 */
[----:B------:R-:W-:Y:S01]  /*1050*/  @P3 IMAD.MOV.U32 R9, RZ, RZ, R16 ;  /* 0x000000ffff093224 */ /* 0x000fe200078e0010 */
[----:B------:R-:W-:Y:S01]  /*1060*/  ISETP.EQ.AND P0, PT, R11, 0x8, PT ;  /* 0x000000080b00780c */ /* 0x000fe20003f02270 */
[----:B------:R-:W-:Y:S01]  /*1070*/  @P5 IMAD.MOV.U32 R9, RZ, RZ, R15 ;  /* 0x000000ffff095224 */ /* 0x000fe200078e000f */
[----:B------:R-:W-:Y:S01]  /*1080*/  LOP3.LUT R11, R10, 0x1f, RZ, 0xc0, !PT ;  /* 0x0000001f0a0b7812 */ /* 0x000fe200078ec0ff */
[----:B------:R-:W-:-:S03]  /*1090*/  @P4 IMAD.MOV.U32 R9, RZ, RZ, R14 ;  /* 0x000000ffff094224 */ /* 0x000fc600078e000e */
[----:B------:R-:W-:-:S07]  /*10a0*/  SHF.L.W.U32.HI R0, R8, R11, R0 ;  /* 0x0000000b08007219 */ /* 0x000fce0000010e00 */
[----:B------:R-:W-:-:S05]  /*10b0*/  @P0 IMAD.MOV.U32 R9, RZ, RZ, R19 ;  /* 0x000000ffff090224 */ /* 0x000fca00078e0013 */
[----:B------:R-:W-:-:S07]  /*10c0*/  SHF.L.W.U32.HI R8, R9, R11, R8 ;  /* 0x0000000b09087219 */ /* 0x000fce0000010e08 */
.L_x_113:
[----:B------:R-:W-:Y:S05]  /*10d0*/  BSYNC.RECONVERGENT B1 ;  /* 0x0000000000017941 */ /* 0x000fea0003800200 */
.L_x_112:
        /* <DEDUP_REMOVED lines=18> */
.L_x_110:
[----:B------:R-:W-:Y:S05]  /*1200*/  BSYNC.RECONVERGENT B0 ;  /* 0x0000000000007941 */ /* 0x000fea0003800200 */
.L_x_109:
[----:B------:R-:W0:Y:S01]  /*1210*/  LDC R0, c[0x0][0x398] ;  /* 0x0000e600ff007b82 */ /* 0x000e220000000800 */
[----:B------:R-:W-:Y:S01]  /*1220*/  FMUL R8, R22, R22 ;  /* 0x0000001616087220 */ /* 0x000fe20000400000 */
[----:B------:R-:W-:Y:S01]  /*1230*/  LOP3.LUT R9, R19, 0x1, RZ, 0xc0, !PT ;  /* 0x0000000113097812 */ /* 0x000fe200078ec0ff */
[----:B------:R-:W-:Y:S02]  /*1240*/  IMAD.MOV.U32 R25, RZ, RZ, 0x3d2aaabb ;  /* 0x3d2aaabbff197424 */ /* 0x000fe400078e00ff */
[----:B------:R-:W-:Y:S01]  /*1250*/  FFMA R10, R8, R21, -0.0013887860113754868507 ;  /* 0xbab607ed080a7423 */ /* 0x000fe20000000015 */
[----:B------:R-:W-:Y:S01]  /*1260*/  ISETP.NE.U32.AND P0, PT, R9, 0x1, PT ;  /* 0x000000010900780c */ /* 0x000fe20003f05070 */
[----:B------:R-:W-:-:S03]  /*1270*/  IMAD.MOV.U32 R27, RZ, RZ, 0x3effffff ;  /* 0x3effffffff1b7424 */ /* 0x000fc600078e00ff */
[----:B------:R-:W-:Y:S02]  /*1280*/  FSEL R11, R10, -0.00019574658654164522886, !P0 ;  /* 0xb94d41530a0b7808 */ /* 0x000fe40004000000 */
[----:B------:R-:W-:Y:S02]  /*1290*/  FSEL R25, R25, 0.0083327032625675201416, !P0 ;  /* 0x3c0885e419197808 */ /* 0x000fe40004000000 */
[----:B------:R-:W-:Y:S02]  /*12a0*/  FSEL R27, -R27, -0.16666662693023681641, !P0 ;  /* 0xbe2aaaa81b1b7808 */ /* 0x000fe40004000100 */
[----:B------:R-:W-:Y:S01]  /*12b0*/  FSEL R22, R22, 1, P0 ;  /* 0x3f80000016167808 */ /* 0x000fe20000000000 */
[----:B------:R-:W-:Y:S01]  /*12c0*/  FFMA R11, R8, R11, R25 ;  /* 0x0000000b080b7223 */ /* 0x000fe20000000019 */
[----:B------:R-:W-:-:S03]  /*12d0*/  LOP3.LUT P0, RZ, R19, 0x2, RZ, 0xc0, !PT ;  /* 0x0000000213ff7812 */ /* 0x000fc6000780c0ff */
[C---:B------:R-:W-:Y:S01]  /*12e0*/  FFMA R27, R8.reuse, R11, R27 ;  /* 0x0000000b081b7223 */ /* 0x040fe2000000001b */
[----:B------:R-:W-:Y:S01]  /*12f0*/  FFMA R11, R8, R22, RZ ;  /* 0x00000016080b7223 */ /* 0x000fe200000000ff */
[C---:B0-----:R-:W-:Y:S01]  /*1300*/  FMUL R23, R0.reuse, 0.63661974668502807617 ;  /* 0x3f22f98300177820 */ /* 0x041fe20000400000 */
[----:B------:R-:W-:Y:S02]  /*1310*/  FSETP.GE.AND P1, PT, |R0|, 105615, PT ;  /* 0x47ce47800000780b */ /* 0x000fe40003f26200 */
[----:B------:R-:W-:Y:S02]  /*1320*/  FFMA R22, R11, R27, R22 ;  /* 0x0000001b0b167223 */ /* 0x000fe40000000016 */
[----:B------:R-:W-:Y:S01]  /*1330*/  P2R R8, PR, RZ, 0x2 ;  /* 0x00000002ff087803 */ /* 0x000fe20000000000 */
[----:B------:R-:W0:Y:S02]  /*1340*/  F2I.NTZ R23, R23 ;  /* 0x0000001700177305 */ /* 0x000e240000203100 */
[----:B------:R-:W-:Y:S01]  /*1350*/  @P0 FADD R22, RZ, -R22 ;  /* 0x80000016ff160221 */ /* 0x000fe20000000000 */
[----:B0-----:R-:W-:-:S02]  /*1360*/  I2FP.F32.S32 R9, R23 ;  /* 0x0000001700097245 */ /* 0x001fc40000201400 */
[----:B------:R-:W-:-:S03]  /*1370*/  MOV R19, R23 ;  /* 0x0000001700137202 */ /* 0x000fc60000000f00 */
        /* <DEDUP_REMOVED lines=14> */
[----:B------:R-:W-:Y:S01]  /*1460*/  IMAD.MOV.U32 R26, RZ, RZ, RZ ;  /* 0x000000ffff1a7224 */ /* 0x000fe200078e00ff */
[----:B------:R-:W-:-:S06]  /*1470*/  UMOV UR4, URZ ;  /* 0x000000ff00047c82 */ /* 0x000fcc0008000000 */
.L_x_115:
        /* <DEDUP_REMOVED lines=14> */
[----:B------:R-:W-:Y:S01]  /*1560*/  @P0 MOV R6, R10 ;  /* 0x0000000a00060202 */ /* 0x000fe20000000f00 */
[----:B------:R-:W-:Y:S01]  /*1570*/  IMAD.X R23, R11, 0x1, R25, P2 ;  /* 0x000000010b177824 */ /* 0x000fe200010e0619 */
        /* <DEDUP_REMOVED lines=8> */
[----:B------:R-:W-:-:S04]  /*1600*/  SHF.R.U32.HI R8, RZ, 0x17, R0 ;  /* 0x00000017ff087819 */ /* 0x000fc80000011600 */
        /* <DEDUP_REMOVED lines=11> */
[----:B------:R-:W-:Y:S01]  /*16c0*/  @P3 IMAD.MOV.U32 R24, RZ, RZ, R6 ;  /* 0x000000ffff183224 */ /* 0x000fe200078e0006 */
[C---:B------:R-:W-:Y:S01]  /*16d0*/  ISETP.EQ.AND P3, PT, R25.reuse, -0x4, PT ;  /* 0xfffffffc1900780c */ /* 0x040fe20003f62270 */
[--C-:B------:R-:W-:Y:S01]  /*16e0*/  @P4 IMAD.MOV.U32 R24, RZ, RZ, R18.reuse ;  /* 0x000000ffff184224 */ /* 0x100fe200078e0012 */
[----:B------:R-:W-:Y:S01]  /*16f0*/  @P4 MOV R9, R6 ;  /* 0x0000000600094202 */ /* 0x000fe20000000f00 */
[----:B------:R-:W-:Y:S01]  /*1700*/  @P0 IMAD.MOV.U32 R9, RZ, RZ, R18 ;  /* 0x000000ffff090224 */ /* 0x000fe200078e0012 */
[----:B------:R-:W-:Y:S01]  /*1710*/  ISETP.EQ.AND P4, PT, R25, RZ, PT ;  /* 0x000000ff1900720c */ /* 0x000fe20003f82270 */
[--C-:B------:R-:W-:Y:S02]  /*1720*/  @P1 IMAD.MOV.U32 R9, RZ, RZ, R17.reuse ;  /* 0x000000ffff091224 */ /* 0x100fe400078e0011 */
[----:B------:R-:W-:Y:S02]  /*1730*/  @P2 IMAD.MOV.U32 R9, RZ, RZ, R16 ;  /* 0x000000ffff092224 */ /* 0x000fe400078e0010 */
[----:B------:R-:W-:-:S02]  /*1740*/  @P0 IMAD.MOV.U32 R24, RZ, RZ, R17 ;  /* 0x000000ffff180224 */ /* 0x000fc400078e0011 */
[----:B------:R-:W-:Y:S02]  /*1750*/  @P1 IMAD.MOV.U32 R24, RZ, RZ, R16 ;  /* 0x000000ffff181224 */ /* 0x000fe400078e0010 */
[--C-:B------:R-:W-:Y:S02]  /*1760*/  @P3 IMAD.MOV.U32 R9, RZ, RZ, R15.reuse ;  /* 0x000000ffff093224 */ /* 0x100fe400078e000f */
[----:B------:R-:W-:Y:S01]  /*1770*/  @P2 IMAD.MOV.U32 R24, RZ, RZ, R15 ;  /* 0x000000ffff182224 */ /* 0x000fe200078e000f */
[----:B------:R-:W-:Y:S01]  /*1780*/  @P3 MOV R24, R14 ;  /* 0x0000000e00183202 */ /* 0x000fe20000000f00 */
[----:B------:R-:W-:Y:S02]  /*1790*/  @P4 IMAD.MOV.U32 R9, RZ, RZ, R14 ;  /* 0x000000ffff094224 */ /* 0x000fe400078e000e */
[--C-:B------:R-:W-:Y:S02]  /*17a0*/  @P5 IMAD.MOV.U32 R9, RZ, RZ, R23.reuse ;  /* 0x000000ffff095224 */ /* 0x100fe400078e0017 */
        /* <DEDUP_REMOVED lines=9> */
[----:B------:R-:W-:Y:S01]  /*1840*/  @P4 MOV R11, R15 ;  /* 0x0000000f000b4202 */ /* 0x000fe20000000f00 */
[----:B------:R-:W-:Y:S01]  /*1850*/  @P5 IMAD.MOV.U32 R11, RZ, RZ, R14 ;  /* 0x000000ffff0b5224 */ /* 0x000fe200078e000e */
[----:B------:R-:W-:-:S05]  /*1860*/  SHF.L.W.U32.HI R24, R10, R9, R24 ;  /* 0x000000090a187219 */ /* 0x000fca0000010e18 */
[----:B------:R-:W-:-:S05]  /*1870*/  @P0 IMAD.MOV.U32 R11, RZ, RZ, R23 ;  /* 0x000000ffff0b0224 */ /* 0x000fca00078e0017 */
[----:B------:R-:W-:-:S07]  /*1880*/  SHF.L.W.U32.HI R10, R11, R9, R10 ;  /* 0x000000090b0a7219 */ /* 0x000fce0000010e0a */
.L_x_116:
        /* <DEDUP_REMOVED lines=18> */
.L_x_114:
[----:B------:R-:W-:Y:S01]  /*19b0*/  FMUL R11, R24, R24 ;  /* 0x00000018180b7220 */ /* 0x000fe20000400000 */
[----:B------:R-:W-:Y:S01]  /*19c0*/  LOP3.LUT R8, R23, 0x1, RZ, 0xc0, !PT ;  /* 0x0000000117087812 */ /* 0x000fe200078ec0ff */
[----:B------:R-:W-:Y:S02]  /*19d0*/  IMAD.MOV.U32 R26, RZ, RZ, 0x3c0885e4 ;  /* 0x3c0885e4ff1a7424 */ /* 0x000fe400078e00ff */
[----:B------:R-:W-:Y:S01]  /*19e0*/  FFMA R21, R11, R21, -0.0013887860113754868507 ;  /* 0xbab607ed0b157423 */ /* 0x000fe20000000015 */
[----:B------:R-:W-:Y:S01]  /*19f0*/  ISETP.NE.U32.AND P0, PT, R8, 0x1, PT ;  /* 0x000000010800780c */ /* 0x000fe20003f05070 */
[----:B------:R-:W-:Y:S01]  /*1a00*/  VIADD R23, R23, 0x1 ;  /* 0x0000000117177836 */ /* 0x000fe20000000000 */
[----:B------:R-:W0:Y:S02]  /*1a10*/  LDC.64 R8, c[0x0][0x380] ;  /* 0x0000e000ff087b82 */ /* 0x000e240000000a00 */
[----:B------:R-:W-:Y:S02]  /*1a20*/  FSEL R10, R21, -0.00019574658654164522886, P0 ;  /* 0xb94d4153150a7808 */ /* 0x000fe40000000000 */
[----:B------:R-:W-:-:S02]  /*1a30*/  FSEL R26, R26, 0.041666727513074874878, !P0 ;  /* 0x3d2aaabb1a1a7808 */ /* 0x000fc40004000000 */
[----:B------:R-:W-:Y:S02]  /*1a40*/  FSEL R21, -R20, -0.4999999701976776123, !P0 ;  /* 0xbeffffff14157808 */ /* 0x000fe40004000100 */
[----:B------:R-:W-:Y:S01]  /*1a50*/  LOP3.LUT P1, RZ, R23, 0x2, RZ, 0xc0, !PT ;  /* 0x0000000217ff7812 */ /* 0x000fe2000782c0ff */
[----:B------:R-:W-:Y:S01]  /*1a60*/  FFMA R26, R11, R10, R26 ;  /* 0x0000000a0b1a7223 */ /* 0x000fe2000000001a */
[----:B------:R-:W-:-:S03]  /*1a70*/  FSEL R10, R24, 1, !P0 ;  /* 0x3f800000180a7808 */ /* 0x000fc60004000000 */
[C---:B------:R-:W-:Y:S02]  /*1a80*/  FFMA R21, R11.reuse, R26, R21 ;  /* 0x0000001a0b157223 */ /* 0x040fe40000000015 */
[----:B------:R-:W-:-:S04]  /*1a90*/  FFMA R11, R11, R10, RZ ;  /* 0x0000000a0b0b7223 */ /* 0x000fc800000000ff */
[----:B------:R-:W-:Y:S01]  /*1aa0*/  FFMA R10, R11, R21, R10 ;  /* 0x000000150b0a7223 */ /* 0x000fe2000000000a */
[----:B------:R-:W-:-:S03]  /*1ab0*/  FMUL R11, R22, R5 ;  /* 0x00000005160b7220 */ /* 0x000fc60000400000 */
[----:B------:R-:W-:Y:S01]  /*1ac0*/  @P1 FADD R10, RZ, -R10 ;  /* 0x8000000aff0a1221 */ /* 0x000fe20000000000 */
[----:B0-----:R-:W-:-:S04]  /*1ad0*/  IMAD.WIDE R8, R7, 0x4, R8 ;  /* 0x0000000407087825 */ /* 0x001fc800078e0208 */
[----:B------:R-:W-:-:S04]  /*1ae0*/  FMUL R10, R10, R11 ;  /* 0x0000000b0a0a7220 */ /* 0x000fc80000400000 */
[----:B------:R-:W-:-:S05]  /*1af0*/  FFMA R11, R13, R4, R10 ;  /* 0x000000040d0b7223 */ /* 0x000fca000000000a */
[----:B------:R0:W-:Y:S04]  /*1b00*/  STG.E desc[UR10][R8.64], R11 ;  /* 0x0000000b08007986 */ /* 0x0001e8000c10190a */
[----:B------:R-:W2:Y:S01]  /*1b10*/  LDG.E R13, desc[UR10][R2.64] ;  /* 0x0000000a020d7981 */ /* 0x000ea2000c1e1900 */
[----:B------:R-:W-:Y:S01]  /*1b20*/  BSSY.RECONVERGENT B0, `(.L_x_117) ;  /* 0x000006c000007945 */ /* 0x000fe20003800200 */
[C---:B--2---:R-:W-:Y:S01]  /*1b30*/  FMUL R24, R13.reuse, 0.63661974668502807617 ;  /* 0x3f22f9830d187820 */ /* 0x044fe20000400000 */
[----:B------:R-:W-:-:S04]  /*1b40*/  FSETP.GE.AND P2, PT, |R13|, 105615, PT ;  /* 0x47ce47800d00780b */ /* 0x000fc80003f46200 */
[----:B------:R-:W-:Y:S01]  /*1b50*/  P2R R2, PR, RZ, 0x4 ;  /* 0x00000004ff027803 */ /* 0x000fe20000000000 */
[----:B------:R-:W1:Y:S02]  /*1b60*/  F2I.NTZ R24, R24 ;  /* 0x0000001800187305 */ /* 0x000e640000203100 */
[----:B-1----:R-:W-:-:S05]  /*1b70*/  I2FP.F32.S32 R22, R24 ;  /* 0x0000001800167245 */ /* 0x002fca0000201400 */
[----:B------:R-:W-:-:S04]  /*1b80*/  FFMA R21, R22, -1.5707962512969970703, R13 ;  /* 0xbfc90fda16157823 */ /* 0x000fc8000000000d */
[----:B------:R-:W-:-:S04]  /*1b90*/  FFMA R21, R22, -7.5497894158615963534e-08, R21 ;  /* 0xb3a2216816157823 */ /* 0x000fc80000000015 */
[----:B------:R-:W-:Y:S01]  /*1ba0*/  FFMA R22, R22, -5.3903029534742383927e-15, R21 ;  /* 0xa7c234c516167823 */ /* 0x000fe20000000015 */
[----:B------:R-:W-:-:S04]  /*1bb0*/  IMAD.MOV.U32 R21, RZ, RZ, R24 ;  /* 0x000000ffff157224 */ /* 0x000fc800078e0018 */
[----:B------:R-:W-:Y:S01]  /*1bc0*/  MOV R23, R22 ;  /* 0x0000001600177202 */ /* 0x000fe20000000f00 */
[----:B0-----:R-:W-:Y:S06]  /*1bd0*/  @!P2 BRA `(.L_x_118) ;  /* 0x000000040080a947 */ /* 0x001fec0003800000 */
        /* <DEDUP_REMOVED lines=11> */
.L_x_119:
[----:B0-----:R-:W-:Y:S02]  /*1c90*/  IMAD.U32 R3, RZ, RZ, UR7 ;  /* 0x00000007ff037e24 */ /* 0x001fe4000f8e00ff */
[----:B------:R-:W-:-:S05]  /*1ca0*/  IMAD.U32 R2, RZ, RZ, UR6 ;  /* 0x00000006ff027e24 */ /* 0x000fca000f8e00ff */
[----:B------:R-:W2:Y:S01]  /*1cb0*/  LDG.E.CONSTANT R3, desc[UR10][R2.64] ;  /* 0x0000000a02037981 */ /* 0x000ea2000c1e9900 */
[C---:B------:R-:W-:Y:S01]  /*1cc0*/  ISETP.EQ.AND P4, PT, R24.reuse, RZ, PT ;  /* 0x000000ff1800720c */ /* 0x040fe20003f82270 */
[----:B------:R-:W-:Y:S01]  /*1cd0*/  UIADD3 UR4, UPT, UPT, UR4, 0x1, URZ ;  /* 0x0000000104047890 */ /* 0x000fe2000fffe0ff */
[C---:B------:R-:W-:Y:S01]  /*1ce0*/  ISETP.EQ.AND P3, PT, R24.reuse, 0x4, PT ;  /* 0x000000041800780c */ /* 0x040fe20003f62270 */
[----:B------:R-:W-:Y:S01]  /*1cf0*/  UIADD3 UR6, UP1, UPT, UR6, 0x4, URZ ;  /* 0x0000000406067890 */ /* 0x000fe2000ff3e0ff */
[C---:B------:R-:W-:Y:S01]  /*1d00*/  ISETP.EQ.AND P2, PT, R24.reuse, 0x8, PT ;  /* 0x000000081800780c */ /* 0x040fe20003f42270 */
[----:B------:R-:W-:Y:S01]  /*1d10*/  UISETP.NE.AND UP0, UPT, UR4, 0x6, UPT ;  /* 0x000000060400788c */ /* 0x000fe2000bf05270 */
[----:B------:R-:W-:Y:S01]  /*1d20*/  ISETP.EQ.AND P1, PT, R24, 0xc, PT ;  /* 0x0000000c1800780c */ /* 0x000fe20003f22270 */
[----:B------:R-:W-:Y:S01]  /*1d30*/  UIADD3.X UR7, UPT, UPT, URZ, UR7, URZ, UP1, !UPT ;  /* 0x00000007ff077290 */ /* 0x000fe20008ffe4ff */
[----:B--2---:R-:W-:-:S03]  /*1d40*/  IMAD.WIDE.U32 R10, R3, R20, RZ ;  /* 0x00000014030a7225 */ /* 0x004fc600078e00ff */
[----:B------:R-:W-:-:S04]  /*1d50*/  IADD3 R10, P0, PT, R10, R23, RZ ;  /* 0x000000170a0a7210 */ /* 0x000fc80007f1e0ff */
[----:B------:R-:W-:Y:S01]  /*1d60*/  IADD3.X R23, PT, PT, R11, UR5, RZ, P0, !PT ;  /* 0x000000050b177c10 */ /* 0x000fe200087fe4ff */
[--C-:B------:R-:W-:Y:S01]  /*1d70*/  @P4 IMAD.MOV.U32 R6, RZ, RZ, R10.reuse ;  /* 0x000000ffff064224 */ /* 0x100fe200078e000a */
[C---:B------:R-:W-:Y:S01]  /*1d80*/  ISETP.EQ.AND P0, PT, R24.reuse, 0x10, PT ;  /* 0x000000101800780c */ /* 0x040fe20003f02270 */
[--C-:B------:R-:W-:Y:S01]  /*1d90*/  @P3 IMAD.MOV.U32 R18, RZ, RZ, R10.reuse ;  /* 0x000000ffff123224 */ /* 0x100fe200078e000a */
[C---:B------:R-:W-:Y:S01]  /*1da0*/  ISETP.EQ.AND P4, PT, R24.reuse, 0x14, PT ;  /* 0x000000141800780c */ /* 0x040fe20003f82270 */
[----:B------:R-:W-:Y:S01]  /*1db0*/  @P1 IMAD.MOV.U32 R16, RZ, RZ, R10 ;  /* 0x000000ffff101224 */ /* 0x000fe200078e000a */
[----:B------:R-:W-:Y:S01]  /*1dc0*/  @P2 MOV R17, R10 ;  /* 0x0000000a00112202 */ /* 0x000fe20000000f00 */
[----:B------:R-:W-:-:S08]  /*1dd0*/  VIADD R24, R24, 0x4 ;  /* 0x0000000418187836 */ /* 0x000fd00000000000 */
        /* <DEDUP_REMOVED lines=14> */
[C---:B------:R-:W-:Y:S02]  /*1ec0*/  ISETP.EQ.AND P4, PT, R24.reuse, RZ, PT ;  /* 0x000000ff1800720c */ /* 0x040fe40003f82270 */
[----:B------:R-:W-:-:S03]  /*1ed0*/  ISETP.EQ.AND P5, PT, R24, 0x4, PT ;  /* 0x000000041800780c */ /* 0x000fc60003fa2270 */
[--C-:B------:R-:W-:Y:S01]  /*1ee0*/  @P2 IMAD.MOV.U32 R20, RZ, RZ, R6.reuse ;  /* 0x000000ffff142224 */ /* 0x100fe200078e0006 */
[C---:B------:R-:W-:Y:S01]  /*1ef0*/  ISETP.EQ.AND P2, PT, R24.reuse, -0x8, PT ;  /* 0xfffffff81800780c */ /* 0x040fe20003f42270 */
[----:B------:R-:W-:Y:S01]  /*1f00*/  @P3 IMAD.MOV.U32 R3, RZ, RZ, R6 ;  /* 0x000000ffff033224 */ /* 0x000fe200078e0006 */
[----:B------:R-:W-:Y:S01]  /*1f10*/  @P3 MOV R20, R18 ;  /* 0x0000001200143202 */ /* 0x000fe20000000f00 */
[----:B------:R-:W-:Y:S01]  /*1f20*/  @P0 IMAD.MOV.U32 R3, RZ, RZ, R18 ;  /* 0x000000ffff030224 */ /* 0x000fe200078e0012 */
[----:B------:R-:W-:Y:S01]  /*1f30*/  ISETP.EQ.AND P3, PT, R24, -0x4, PT ;  /* 0xfffffffc1800780c */ /* 0x000fe20003f62270 */
[--C-:B------:R-:W-:Y:S02]  /*1f40*/  @P1 IMAD.MOV.U32 R3, RZ, RZ, R17.reuse ;  /* 0x000000ffff031224 */ /* 0x100fe400078e0011 */
[----:B------:R-:W-:Y:S02]  /*1f50*/  @P0 IMAD.MOV.U32 R20, RZ, RZ, R17 ;  /* 0x000000ffff140224 */ /* 0x000fe400078e0011 */
[----:B------:R-:W-:-:S04]  /*1f60*/  @P1 IMAD.MOV.U32 R20, RZ, RZ, R16 ;  /* 0x000000ffff141224 */ /* 0x000fc800078e0010 */
[----:B------:R-:W-:Y:S02]  /*1f70*/  @P2 IMAD.MOV.U32 R3, RZ, RZ, R16 ;  /* 0x000000ffff032224 */ /* 0x000fe400078e0010 */
[--C-:B------:R-:W-:Y:S02]  /*1f80*/  @P2 IMAD.MOV.U32 R20, RZ, RZ, R15.reuse ;  /* 0x000000ffff142224 */ /* 0x100fe400078e000f */
[----:B------:R-:W-:Y:S01]  /*1f90*/  @P3 IMAD.MOV.U32 R3, RZ, RZ, R15 ;  /* 0x000000ffff033224 */ /* 0x000fe200078e000f */
[----:B------:R-:W-:Y:S01]  /*1fa0*/  @P4 MOV R3, R14 ;  /* 0x0000000e00034202 */ /* 0x000fe20000000f00 */
[--C-:B------:R-:W-:Y:S02]  /*1fb0*/  @P5 IMAD.MOV.U32 R3, RZ, RZ, R23.reuse ;  /* 0x000000ffff035224 */ /* 0x100fe400078e0017 */
[----:B------:R-:W-:Y:S02]  /*1fc0*/  @P3 IMAD.MOV.U32 R20, RZ, RZ, R14 ;  /* 0x000000ffff143224 */ /* 0x000fe400078e000e */
        /* <DEDUP_REMOVED lines=14> */
.L_x_121:
[----:B------:R-:W-:Y:S05]  /*20b0*/  BSYNC.RECONVERGENT B1 ;  /* 0x0000000000017941 */ /* 0x000fea0003800200 */
.L_x_120:
        /* <DEDUP_REMOVED lines=18> */
.L_x_118:
[----:B------:R-:W-:Y:S05]  /*21e0*/  BSYNC.RECONVERGENT B0 ;  /* 0x0000000000007941 */ /* 0x000fea0003800200 */
.L_x_117:
[----:B------:R-:W-:Y:S02]  /*21f0*/  IMAD.MOV.U32 R20, RZ, RZ, 0x37cbac00 ;  /* 0x37cbac00ff147424 */ /* 0x000fe400078e00ff */
[----:B------:R-:W-:Y:S01]  /*2200*/  FMUL R3, R23, R23 ;  /* 0x0000001717037220 */ /* 0x000fe20000400000 */
[C---:B------:R-:W-:Y:S01]  /*2210*/  LOP3.LUT R10, R24.reuse, 0x1, RZ, 0xc0, !PT ;  /* 0x00000001180a7812 */ /* 0x040fe200078ec0ff */
[----:B------:R-:W-:Y:S01]  /*2220*/  IMAD.MOV.U32 R26, RZ, RZ, 0x3d2aaabb ;  /* 0x3d2aaabbff1a7424 */ /* 0x000fe200078e00ff */
[----:B------:R-:W-:Y:S01]  /*2230*/  LOP3.LUT P1, RZ, R24, 0x2, RZ, 0xc0, !PT ;  /* 0x0000000218ff7812 */ /* 0x000fe2000782c0ff */
[----:B------:R-:W-:Y:S01]  /*2240*/  FFMA R2, R3, R20, -0.0013887860113754868507 ;  /* 0xbab607ed03027423 */ /* 0x000fe20000000014 */
[----:B------:R-:W-:Y:S01]  /*2250*/  ISETP.NE.U32.AND P0, PT, R10, 0x1, PT ;  /* 0x000000010a00780c */ /* 0x000fe20003f05070 */
[----:B------:R-:W-:Y:S01]  /*2260*/  IMAD.MOV.U32 R11, RZ, RZ, 0x3effffff ;  /* 0x3effffffff0b7424 */ /* 0x000fe200078e00ff */
[----:B------:R-:W-:Y:S01]  /*2270*/  FSETP.GE.AND P2, PT, |R13|, 105615, PT ;  /* 0x47ce47800d00780b */ /* 0x000fe20003f46200 */
[----:B------:R-:W-:Y:S01]  /*2280*/  BSSY.RECONVERGENT B0, `(.L_x_122) ;  /* 0x000006a000007945 */ /* 0x000fe20003800200 */
[----:B------:R-:W-:-:S02]  /*2290*/  FSEL R10, R2, -0.00019574658654164522886, !P0 ;  /* 0xb94d4153020a7808 */ /* 0x000fc40004000000 */
[----:B------:R-:W-:Y:S02]  /*22a0*/  FSEL R26, R26, 0.0083327032625675201416, !P0 ;  /* 0x3c0885e41a1a7808 */ /* 0x000fe40004000000 */
[----:B------:R-:W-:Y:S02]  /*22b0*/  FSEL R2, R23, 1, P0 ;  /* 0x3f80000017027808 */ /* 0x000fe40000000000 */
[----:B------:R-:W-:Y:S01]  /*22c0*/  FSEL R23, -R11, -0.16666662693023681641, !P0 ;  /* 0xbe2aaaa80b177808 */ /* 0x000fe20004000100 */
[C---:B------:R-:W-:Y:S02]  /*22d0*/  FFMA R10, R3.reuse, R10, R26 ;  /* 0x0000000a030a7223 */ /* 0x040fe4000000001a */
[C---:B------:R-:W-:Y:S02]  /*22e0*/  FFMA R11, R3.reuse, R2, RZ ;  /* 0x00000002030b7223 */ /* 0x040fe400000000ff */
[----:B------:R-:W-:-:S04]  /*22f0*/  FFMA R10, R3, R10, R23 ;  /* 0x0000000a030a7223 */ /* 0x000fc80000000017 */
[----:B------:R-:W-:-:S04]  /*2300*/  FFMA R11, R11, R10, R2 ;  /* 0x0000000a0b0b7223 */ /* 0x000fc80000000002 */
[----:B------:R-:W-:-:S04]  /*2310*/  @P1 FADD R11, RZ, -R11 ;  /* 0x8000000bff0b1221 */ /* 0x000fc80000000000 */
[----:B------:R-:W-:Y:S01]  /*2320*/  FMUL R4, R11, R4 ;  /* 0x000000040b047220 */ /* 0x000fe20000400000 */
[----:B------:R-:W-:Y:S06]  /*2330*/  @!P2 BRA `(.L_x_123) ;  /* 0x000000040078a947 */ /* 0x000fec0003800000 */
[----:B------:R-:W-:-:S13]  /*2340*/  FSETP.NEU.AND P0, PT, |R13|, +INF , PT ;  /* 0x7f8000000d00780b */ /* 0x000fda0003f0d200 */
[----:B------:R-:W-:Y:S01]  /*2350*/  @!P0 FMUL R22, RZ, R13 ;  /* 0x0000000dff168220 */ /* 0x000fe20000400000 */
[----:B------:R-:W-:Y:S01]  /*2360*/  @!P0 IMAD.MOV.U32 R21, RZ, RZ, RZ ;  /* 0x000000ffff158224 */ /* 0x000fe200078e00ff */
[----:B------:R-:W-:Y:S06]  /*2370*/  @!P0 BRA `(.L_x_123) ;  /* 0x0000000400688947 */ /* 0x000fec0003800000 */
[----:B------:R-:W-:Y:S02]  /*2380*/  SHF.L.U32 R2, R13, 0x8, RZ ;  /* 0x000000080d027819 */ /* 0x000fe400000006ff */
[----:B------:R-:W-:Y:S01]  /*2390*/  CS2R R22, SRZ ;  /* 0x0000000000167805 */ /* 0x000fe2000001ff00 */
[----:B------:R-:W0:Y:S01]  /*23a0*/  LDCU.64 UR6, c[0x4][URZ] ;  /* 0x01000000ff0677ac */ /* 0x000e220008000a00 */
[----:B------:R-:W-:Y:S01]  /*23b0*/  LOP3.LUT R21, R2, 0x80000000, RZ, 0xfc, !PT ;  /* 0x8000000002157812 */ /* 0x000fe200078efcff */
[----:B------:R-:W-:Y:S01]  /*23c0*/  UMOV UR5, URZ ;  /* 0x000000ff00057c82 */ /* 0x000fe20008000000 */
[----:B------:R-:W-:-:S05]  /*23d0*/  UMOV UR4, URZ ;  /* 0x000000ff00047c82 */ /* 0x000fca0008000000 */
.L_x_124:
        /* <DEDUP_REMOVED lines=17> */
[--C-:B------:R-:W-:Y:S01]  /*24f0*/  @P1 IMAD.MOV.U32 R18, RZ, RZ, R10.reuse ;  /* 0x000000ffff121224 */ /* 0x100fe200078e000a */
[----:B------:R-:W-:Y:S01]  /*2500*/  IADD3 R22, PT, PT, R22, 0x4, RZ ;  /* 0x0000000416167810 */ /* 0x000fe20007ffe0ff */
[--C-:B------:R-:W-:Y:S02]  /*2510*/  @P3 IMAD.MOV.U32 R16, RZ, RZ, R10.reuse ;  /* 0x000000ffff103224 */ /* 0x100fe400078e000a */
[--C-:B------:R-:W-:Y:S02]  /*2520*/  @P4 IMAD.MOV.U32 R15, RZ, RZ, R10.reuse ;  /* 0x000000ffff0f4224 */ /* 0x100fe400078e000a */
[----:B------:R-:W-:-:S06]  /*2530*/  @P5 IMAD.MOV.U32 R14, RZ, RZ, R10 ;  /* 0x000000ffff0e5224 */ /* 0x000fcc00078e000a */
        /* <DEDUP_REMOVED lines=15> */
[--C-:B------:R-:W-:Y:S01]  /*2630*/  @P3 IMAD.MOV.U32 R21, RZ, RZ, R6.reuse ;  /* 0x000000ffff153224 */ /* 0x100fe200078e0006 */
[C---:B------:R-:W-:Y:S01]  /*2640*/  ISETP.EQ.AND P3, PT, R11.reuse, -0x4, PT ;  /* 0xfffffffc0b00780c */ /* 0x040fe20003f62270 */
[----:B------:R-:W-:Y:S02]  /*2650*/  @P4 IMAD.MOV.U32 R2, RZ, RZ, R6 ;  /* 0x000000ffff024224 */ /* 0x000fe400078e0006 */
[--C-:B------:R-:W-:Y:S01]  /*2660*/  @P4 IMAD.MOV.U32 R21, RZ, RZ, R18.reuse ;  /* 0x000000ffff154224 */ /* 0x100fe200078e0012 */
[----:B------:R-:W-:Y:S01]  /*2670*/  ISETP.EQ.AND P4, PT, R11, RZ, PT ;  /* 0x000000ff0b00720c */ /* 0x000fe20003f82270 */
        /* <DEDUP_REMOVED lines=12> */
[----:B------:R-:W-:Y:S01]  /*2740*/  @P0 IMAD.MOV.U32 R3, RZ, RZ, R6 ;  /* 0x000000ffff030224 */ /* 0x000fe200078e0006 */
[----:B------:R-:W-:Y:S02]  /*2750*/  ISETP.EQ.AND P0, PT, R11, 0x8, PT ;  /* 0x000000080b00780c */ /* 0x000fe40003f02270 */
[----:B------:R-:W-:Y:S01]  /*2760*/  @P1 MOV R3, R18 ;  /* 0x0000001200031202 */ /* 0x000fe20000000f00 */
[----:B------:R-:W-:Y:S01]  /*2770*/  @P2 IMAD.MOV.U32 R3, RZ, RZ, R17 ;  /* 0x000000ffff032224 */ /* 0x000fe200078e0011 */
[----:B------:R-:W-:Y:S01]  /*2780*/  LOP3.LUT R10, R10, 0x1f, RZ, 0xc0, !PT ;  /* 0x0000001f0a0a7812 */ /* 0x000fe200078ec0ff */
[----:B------:R-:W-:Y:S02]  /*2790*/  @P3 IMAD.MOV.U32 R3, RZ, RZ, R16 ;  /* 0x000000ffff033224 */ /* 0x000fe400078e0010 */
[----:B------:R-:W-:Y:S01]  /*27a0*/  @P4 IMAD.MOV.U32 R3, RZ, RZ, R15 ;  /* 0x000000ffff034224 */ /* 0x000fe200078e000f */
[----:B------:R-:W-:Y:S01]  /*27b0*/  SHF.L.W.U32.HI R21, R2, R10, R21 ;  /* 0x0000000a02157219 */ /* 0x000fe20000010e15 */
[----:B------:R-:W-:-:S04]  /*27c0*/  @P5 IMAD.MOV.U32 R3, RZ, RZ, R14 ;  /* 0x000000ffff035224 */ /* 0x000fc800078e000e */
[----:B------:R-:W-:-:S05]  /*27d0*/  @P0 IMAD.MOV.U32 R3, RZ, RZ, R23 ;  /* 0x000000ffff030224 */ /* 0x000fca00078e0017 */
[----:B------:R-:W-:-:S07]  /*27e0*/  SHF.L.W.U32.HI R2, R3, R10, R2 ;  /* 0x0000000a03027219 */ /* 0x000fce0000010e02 */
.L_x_126:
[----:B------:R-:W-:Y:S05]  /*27f0*/  BSYNC.RECONVERGENT B1 ;  /* 0x0000000000017941 */ /* 0x000fea0003800200 */
.L_x_125:
        /* <DEDUP_REMOVED lines=18> */
.L_x_123:
[----:B------:R-:W-:Y:S05]  /*2920*/  BSYNC.RECONVERGENT B0 ;  /* 0x0000000000007941 */ /* 0x000fea0003800200 */
.L_x_122:
[----:B------:R-:W-:Y:S01]  /*2930*/  FMUL R3, R22, R22 ;  /* 0x0000001616037220 */ /* 0x000fe20000400000 */
[----:B------:R-:W-:Y:S02]  /*2940*/  LOP3.LUT R2, R21, 0x1, RZ, 0xc0, !PT ;  /* 0x0000000115027812 */ /* 0x000fe400078ec0ff */
[----:B------:R-:W-:Y:S01]  /*2950*/  MOV R13, 0x3c0885e4 ;  /* 0x3c0885e4000d7802 */ /* 0x000fe20000000f00 */
[----:B------:R-:W-:Y:S01]  /*2960*/  FFMA R10, R3, R20, -0.0013887860113754868507 ;  /* 0xbab607ed030a7423 */ /* 0x000fe20000000014 */
[----:B------:R-:W-:Y:S01]  /*2970*/  ISETP.NE.U32.AND P0, PT, R2, 0x1, PT ;  /* 0x000000010200780c */ /* 0x000fe20003f05070 */
[----:B------:R-:W-:Y:S01]  /*2980*/  VIADD R2, R21, 0x1 ;  /* 0x0000000115027836 */ /* 0x000fe20000000000 */
[----:B------:R-:W-:Y:S01]  /*2990*/  FSETP.GE.AND P2, PT, |R0|, 105615, PT ;  /* 0x47ce47800000780b */ /* 0x000fe20003f46200 */
[----:B------:R-:W-:Y:S01]  /*29a0*/  IMAD.MOV.U32 R21, RZ, RZ, 0x3e2aaaa8 ;  /* 0x3e2aaaa8ff157424 */ /* 0x000fe200078e00ff */
[----:B------:R-:W-:Y:S02]  /*29b0*/  FSEL R10, R10, -0.00019574658654164522886, P0 ;  /* 0xb94d41530a0a7808 */ /* 0x000fe40000000000 */
[----:B------:R-:W-:-:S02]  /*29c0*/  FSEL R24, R13, 0.041666727513074874878, !P0 ;  /* 0x3d2aaabb0d187808 */ /* 0x000fc40004000000 */
[----:B------:R-:W-:Y:S02]  /*29d0*/  LOP3.LUT P1, RZ, R2, 0x2, RZ, 0xc0, !PT ;  /* 0x0000000202ff7812 */ /* 0x000fe4000782c0ff */
[----:B------:R-:W-:Y:S01]  /*29e0*/  FSEL R2, R22, 1, !P0 ;  /* 0x3f80000016027808 */ /* 0x000fe20004000000 */
[----:B------:R-:W-:Y:S01]  /*29f0*/  FFMA R10, R3, R10, R24 ;  /* 0x0000000a030a7223 */ /* 0x000fe20000000018 */
[----:B------:R-:W-:-:S03]  /*2a00*/  FSEL R23, -R21, -0.4999999701976776123, !P0 ;  /* 0xbeffffff15177808 */ /* 0x000fc60004000100 */
        /* <DEDUP_REMOVED lines=17> */
.L_x_128:
[----:B0-----:R-:W-:Y:S01]  /*2b20*/  IMAD.U32 R2, RZ, RZ, UR6 ;  /* 0x00000006ff027e24 */ /* 0x001fe2000f8e00ff */
[----:B------:R-:W-:-:S05]  /*2b30*/  MOV R3, UR7 ;  /* 0x0000000700037c02 */ /* 0x000fca0008000f00 */
        /* <DEDUP_REMOVED lines=13> */
[----:B------:R-:W-:-:S05]  /*2c10*/  IADD3 R10, P6, PT, R10, R19, RZ ;  /* 0x000000130a0a7210 */ /* 0x000fca0007fde0ff */
[----:B------:R-:W-:Y:S02]  /*2c20*/  IMAD.X R19, R11, 0x1, R23, P6 ;  /* 0x000000010b137824 */ /* 0x000fe400030e0617 */
[--C-:B------:R-:W-:Y:S02]  /*2c30*/  @P0 IMAD.MOV.U32 R6, RZ, RZ, R10.reuse ;  /* 0x000000ffff060224 */ /* 0x100fe400078e000a */
[--C-:B------:R-:W-:Y:S02]  /*2c40*/  @P1 IMAD.MOV.U32 R18, RZ, RZ, R10.reuse ;  /* 0x000000ffff121224 */ /* 0x100fe400078e000a */
[--C-:B------:R-:W-:Y:S02]  /*2c50*/  @P2 IMAD.MOV.U32 R17, RZ, RZ, R10.reuse ;  /* 0x000000ffff112224 */ /* 0x100fe400078e000a */
[--C-:B------:R-:W-:Y:S02]  /*2c60*/  @P3 IMAD.MOV.U32 R16, RZ, RZ, R10.reuse ;  /* 0x000000ffff103224 */ /* 0x100fe400078e000a */
[----:B------:R-:W-:-:S02]  /*2c70*/  @P4 IMAD.MOV.U32 R15, RZ, RZ, R10 ;  /* 0x000000ffff0f4224 */ /* 0x000fc400078e000a */
[----:B------:R-:W-:Y:S01]  /*2c80*/  @P5 IMAD.MOV.U32 R14, RZ, RZ, R10 ;  /* 0x000000ffff0e5224 */ /* 0x000fe200078e000a */
[----:B------:R-:W-:Y:S06]  /*2c90*/  BRA.U UP0, `(.L_x_128) ;  /* 0xfffffffd00a07547 */ /* 0x000fec000b83ffff */
[----:B------:R-:W-:-:S04]  /*2ca0*/  SHF.R.U32.HI R10, RZ, 0x17, R0 ;  /* 0x00000017ff0a7819 */ /* 0x000fc80000011600 */
[C---:B------:R-:W-:Y:S02]  /*2cb0*/  LOP3.LUT R2, R10.reuse, 0xe0, RZ, 0xc0, !PT ;  /* 0x000000e00a027812 */ /* 0x040fe400078ec0ff */
[----:B------:R-:W-:Y:S02]  /*2cc0*/  LOP3.LUT P6, RZ, R10, 0x1f, RZ, 0xc0, !PT ;  /* 0x0000001f0aff7812 */ /* 0x000fe400078cc0ff */
[----:B------:R-:W-:-:S04]  /*2cd0*/  IADD3 R2, PT, PT, R2, -0x80, RZ ;  /* 0xffffff8002027810 */ /* 0x000fc80007ffe0ff */
        /* <DEDUP_REMOVED lines=14> */
[--C-:B------:R-:W-:Y:S02]  /*2dc0*/  @P2 IMAD.MOV.U32 R2, RZ, RZ, R17.reuse ;  /* 0x000000ffff022224 */ /* 0x100fe400078e0011 */
[----:B------:R-:W-:Y:S01]  /*2dd0*/  @P1 IMAD.MOV.U32 R3, RZ, RZ, R17 ;  /* 0x000000ffff031224 */ /* 0x000fe200078e0011 */
[----:B------:R-:W-:Y:S01]  /*2de0*/  @P0 MOV R3, R16 ;  /* 0x0000001000030202 */ /* 0x000fe20000000f00 */
[----:B------:R-:W-:-:S02]  /*2df0*/  @P1 IMAD.MOV.U32 R2, RZ, RZ, R16 ;  /* 0x000000ffff021224 */ /* 0x000fc400078e0010 */
[--C-:B------:R-:W-:Y:S02]  /*2e00*/  @P0 IMAD.MOV.U32 R2, RZ, RZ, R15.reuse ;  /* 0x000000ffff020224 */ /* 0x100fe400078e000f */
[----:B------:R-:W-:Y:S02]  /*2e10*/  @P3 IMAD.MOV.U32 R3, RZ, RZ, R15 ;  /* 0x000000ffff033224 */ /* 0x000fe400078e000f */
[--C-:B------:R-:W-:Y:S02]  /*2e20*/  @P3 IMAD.MOV.U32 R2, RZ, RZ, R14.reuse ;  /* 0x000000ffff023224 */ /* 0x100fe400078e000e */
[----:B------:R-:W-:Y:S02]  /*2e30*/  @P5 IMAD.MOV.U32 R3, RZ, RZ, R14 ;  /* 0x000000ffff035224 */ /* 0x000fe400078e000e */
[--C-:B------:R-:W-:Y:S02]  /*2e40*/  @P5 IMAD.MOV.U32 R2, RZ, RZ, R19.reuse ;  /* 0x000000ffff025224 */ /* 0x100fe400078e0013 */
[----:B------:R-:W-:Y:S01]  /*2e50*/  @P4 IMAD.MOV.U32 R3, RZ, RZ, R19 ;  /* 0x000000ffff034224 */ /* 0x000fe200078e0013 */
[----:B------:R-:W-:Y:S06]  /*2e60*/  @!P6 BRA `(.L_x_129) ;  /* 0x000000000028e947 */ /* 0x000fec0003800000 */
[----:B------:R-:W-:Y:S01]  /*2e70*/  @P1 IMAD.MOV.U32 R6, RZ, RZ, R18 ;  /* 0x000000ffff061224 */ /* 0x000fe200078e0012 */
[----:B------:R-:W-:Y:S01]  /*2e80*/  LOP3.LUT R10, R10, 0x1f, RZ, 0xc0, !PT ;  /* 0x0000001f0a0a7812 */ /* 0x000fe200078ec0ff */
[----:B------:R-:W-:Y:S01]  /*2e90*/  @P0 IMAD.MOV.U32 R6, RZ, RZ, R17 ;  /* 0x000000ffff060224 */ /* 0x000fe200078e0011 */
[----:B------:R-:W-:Y:S02]  /*2ea0*/  ISETP.EQ.AND P0, PT, R11, 0x8, PT ;  /* 0x000000080b00780c */ /* 0x000fe40003f02270 */
[----:B------:R-:W-:Y:S01]  /*2eb0*/  @P3 MOV R6, R16 ;  /* 0x0000001000063202 */ /* 0x000fe20000000f00 */
[----:B------:R-:W-:Y:S01]  /*2ec0*/  @P5 IMAD.MOV.U32 R6, RZ, RZ, R15 ;  /* 0x000000ffff065224 */ /* 0x000fe200078e000f */
[----:B------:R-:W-:Y:S01]  /*2ed0*/  SHF.L.W.U32.HI R2, R3, R10, R2 ;  /* 0x0000000a03027219 */ /* 0x000fe20000010e02 */
[----:B------:R-:W-:-:S08]  /*2ee0*/  @P4 IMAD.MOV.U32 R6, RZ, RZ, R14 ;  /* 0x000000ffff064224 */ /* 0x000fd000078e000e */
[----:B------:R-:W-:-:S05]  /*2ef0*/  @P0 IMAD.MOV.U32 R6, RZ, RZ, R19 ;  /* 0x000000ffff060224 */ /* 0x000fca00078e0013 */
[----:B------:R-:W-:-:S07]  /*2f00*/  SHF.L.W.U32.HI R3, R6, R10, R3 ;  /* 0x0000000a06037219 */ /* 0x000fce0000010e03 */
.L_x_129:
        /* <DEDUP_REMOVED lines=9> */
[----:B------:R-:W0:Y:S01]  /*2fa0*/  I2F.F64.S64 R10, R14 ;  /* 0x0000000e000a7312 */ /* 0x000e220000301c00 */
[C---:B------:R-:W-:Y:S02]  /*2fb0*/  LOP3.LUT R0, R19.reuse, R0, RZ, 0x3c, !PT ;  /* 0x0000000013007212 */ /* 0x040fe400078e3cff */
[----:B------:R-:W-:Y:S02]  /*2fc0*/  LEA.HI R19, R19, R2, RZ, 0x1 ;  /* 0x0000000213137211 */ /* 0x000fe400078f08ff */
[----:B------:R-:W-:-:S03]  /*2fd0*/  ISETP.GE.AND P0, PT, R0, RZ, PT ;  /* 0x000000ff0000720c */ /* 0x000fc60003f06270 */
[----:B------:R-:W-:-:S04]  /*2fe0*/  IMAD.MOV R0, RZ, RZ, -R19 ;  /* 0x000000ffff007224 */ /* 0x000fc800078e0a13 */
[----:B------:R-:W-:Y:S01]  /*2ff0*/  @!P1 IMAD.MOV.U32 R19, RZ, RZ, R0 ;  /* 0x000000ffff139224 */ /* 0x000fe200078e0000 */
[----:B0-----:R-:W-:-:S10]  /*3000*/  DMUL R10, R10, UR4 ;  /* 0x000000040a0a7c28 */ /* 0x001fd40008000000 */
[----:B------:R-:W0:Y:S02]  /*3010*/  F2F.F32.F64 R10, R10 ;  /* 0x0000000a000a7310 */ /* 0x000e240000301000 */
[----:B0-----:R-:W-:-:S07]  /*3020*/  FSEL R12, -R10, R10, !P0 ;  /* 0x0000000a0a0c7208 */ /* 0x001fce0004000100 */
.L_x_127:
[----:B------:R-:W-:Y:S01]  /*3030*/  FMUL R11, R12, R12 ;  /* 0x0000000c0c0b7220 */ /* 0x000fe20000400000 */
[C---:B------:R-:W-:Y:S01]  /*3040*/  LOP3.LUT R0, R19.reuse, 0x1, RZ, 0xc0, !PT ;  /* 0x0000000113007812 */ /* 0x040fe200078ec0ff */
[----:B------:R-:W0:Y:S01]  /*3050*/  LDC.64 R2, c[0x0][0x388] ;  /* 0x0000e200ff027b82 */ /* 0x000e220000000a00 */
[----:B------:R-:W-:Y:S02]  /*3060*/  VIADD R19, R19, 0x1 ;  /* 0x0000000113137836 */ /* 0x000fe40000000000 */
[----:B------:R-:W-:Y:S01]  /*3070*/  FFMA R20, R11, R20, -0.0013887860113754868507 ;  /* 0xbab607ed0b147423 */ /* 0x000fe20000000014 */
[----:B------:R-:W-:Y:S02]  /*3080*/  ISETP.NE.U32.AND P0, PT, R0, 0x1, PT ;  /* 0x000000010000780c */ /* 0x000fe40003f05070 */
[----:B------:R-:W-:Y:S02]  /*3090*/  LOP3.LUT P1, RZ, R19, 0x2, RZ, 0xc0, !PT ;  /* 0x0000000213ff7812 */ /* 0x000fe4000782c0ff */
[----:B------:R-:W-:-:S02]  /*30a0*/  FSEL R0, R13, 0.041666727513074874878, !P0 ;  /* 0x3d2aaabb0d007808 */ /* 0x000fc40004000000 */
[----:B------:R-:W-:Y:S02]  /*30b0*/  FSEL R20, R20, -0.00019574658654164522886, P0 ;  /* 0xb94d415314147808 */ /* 0x000fe40000000000 */
[----:B------:R-:W-:Y:S02]  /*30c0*/  FSEL R21, -R21, -0.4999999701976776123, !P0 ;  /* 0xbeffffff15157808 */ /* 0x000fe40004000100 */
[----:B------:R-:W-:Y:S01]  /*30d0*/  FSEL R12, R12, 1, !P0 ;  /* 0x3f8000000c0c7808 */ /* 0x000fe20004000000 */
[----:B------:R-:W-:-:S04]  /*30e0*/  FFMA R0, R11, R20, R0 ;  /* 0x000000140b007223 */ /* 0x000fc80000000000 */
[C---:B------:R-:W-:Y:S01]  /*30f0*/  FFMA R0, R11.reuse, R0, R21 ;  /* 0x000000000b007223 */ /* 0x040fe20000000015 */
[----:B------:R-:W-:-:S04]  /*3100*/  FFMA R11, R11, R12, RZ ;  /* 0x0000000c0b0b7223 */ /* 0x000fc800000000ff */
[----:B------:R-:W-:Y:S01]  /*3110*/  FFMA R0, R11, R0, R12 ;  /* 0x000000000b007223 */ /* 0x000fe2000000000c */
[----:B0-----:R-:W-:-:S04]  /*3120*/  IMAD.WIDE R2, R7, 0x4, R2 ;  /* 0x0000000407027825 */ /* 0x001fc800078e0202 */
[----:B------:R-:W-:-:S04]  /*3130*/  @P1 FADD R0, RZ, -R0 ;  /* 0x80000000ff001221 */ /* 0x000fc80000000000 */
[----:B------:R-:W-:-:S05]  /*3140*/  FFMA R7, -R5, R0, R4 ;  /* 0x0000000005077223 */ /* 0x000fca0000000104 */
[----:B------:R0:W-:Y:S04]  /*3150*/  STG.E desc[UR10][R2.64], R7 ;  /* 0x0000000702007986 */ /* 0x0001e8000c10190a */
[----:B------:R-:W2:Y:S01]  /*3160*/  LDG.E R0, desc[UR10][R8.64] ;  /* 0x0000000a08007981 */ /* 0x000ea2000c1e1900 */
[----:B------:R-:W-:Y:S01]  /*3170*/  UMOV UR4, 0xe94ee39 ;  /* 0x0e94ee3900047882 */ /* 0x000fe20000000000 */
[----:B------:R-:W-:Y:S01]  /*3180*/  UMOV UR5, 0x3fdfffd6 ;  /* 0x3fdfffd600057882 */ /* 0x000fe20000000000 */
[----:B------:R-:W-:Y:S01]  /*3190*/  UMOV UR7, 0x3fdfffd6 ;  /* 0x3fdfffd600077882 */ /* 0x000fe20000000000 */
[----:B------:R-:W-:Y:S01]  /*31a0*/  UMOV UR6, UR5 ;  /* 0x0000000500067c82 */ /* 0x000fe20008000000 */
[----:B------:R-:W-:Y:S01]  /*31b0*/  UMOV UR8, UR7 ;  /* 0x0000000700087c82 */ /* 0x000fe20008000000 */
[----:B------:R-:W-:Y:S01]  /*31c0*/  IMAD.U32 R10, RZ, RZ, UR6 ;  /* 0x00000006ff0a7e24 */ /* 0x000fe2000f8e00ff */
[----:B--2---:R-:W1:Y:S02]  /*31d0*/  F2F.F64.F32 R4, R0 ;  /* 0x0000000000047310 */ /* 0x004e640000201800 */
[----:B-1----:R-:W-:Y:S01]  /*31e0*/  DSETP.MAX.AND P0, P1, R4, -UR4, PT ;  /* 0x8000000404007e2a */ /* 0x002fe2000b90f000 */
[----:B------:R-:W-:-:S05]  /*31f0*/  MOV R6, R5 ;  /* 0x0000000500067202 */ /* 0x000fca0000000f00 */
[----:B------:R-:W-:Y:S01]  /*3200*/  FSEL R11, R6, -UR6, P0 ;  /* 0x80000006060b7c08 */ /* 0x000fe20008000000 */
[----:B------:R-:W-:Y:S01]  /*3210*/  UMOV UR6, UR4 ;  /* 0x0000000400067c82 */ /* 0x000fe20008000000 */
[----:B------:R-:W-:Y:S01]  /*3220*/  IMAD.U32 R6, RZ, RZ, UR8 ;  /* 0x00000008ff067e24 */ /* 0x000fe2000f8e00ff */
[----:B------:R-:W-:Y:S01]  /*3230*/  SEL R4, R4, UR6, P0 ;  /* 0x0000000604047c07 */ /* 0x000fe20008000000 */
[----:B------:R-:W-:-:S04]  /*3240*/  UMOV UR6, 0xe94ee39 ;  /* 0x0e94ee3900067882 */ /* 0x000fc80000000000 */
[----:B------:R-:W-:-:S05]  /*3250*/  @P1 LOP3.LUT R11, R10, 0x80000, RZ, 0xfc, !PT ;  /* 0x000800000a0b1812 */ /* 0x000fca00078efcff */
[----:B------:R-:W-:-:S04]  /*3260*/  IMAD.MOV.U32 R5, RZ, RZ, R11 ;  /* 0x000000ffff057224 */ /* 0x000fc800078e000b */
[----:B------:R-:W-:Y:S02]  /*3270*/  IMAD.MOV.U32 R0, RZ, RZ, R5 ;  /* 0x000000ffff007224 */ /* 0x000fe400078e0005 */
[----:B------:R-:W-:-:S06]  /*3280*/  DSETP.MIN.AND P0, P1, R4, UR6, PT ;  /* 0x0000000604007e2a */ /* 0x000fcc000b900000 */
[----:B0-----:R-:W-:Y:S01]  /*3290*/  FSEL R7, R0, UR8, P0 ;  /* 0x0000000800077c08 */ /* 0x001fe20008000000 */
[----:B------:R-:W-:Y:S02]  /*32a0*/  UMOV UR8, UR6 ;  /* 0x0000000600087c82 */ /* 0x000fe40008000000 */
[----:B------:R-:W-:-:S05]  /*32b0*/  SEL R4, R4, UR8, P0 ;  /* 0x0000000804047c07 */ /* 0x000fca0008000000 */
[----:B------:R-:W-:-:S05]  /*32c0*/  @P1 LOP3.LUT R7, R6, 0x80000, RZ, 0xfc, !PT ;  /* 0x0008000006071812 */ /* 0x000fca00078efcff */
[----:B------:R-:W-:-:S04]  /*32d0*/  IMAD.MOV.U32 R5, RZ, RZ, R7 ;  /* 0x000000ffff057224 */ /* 0x000fc800078e0007 */
[----:B------:R-:W0:Y:S02]  /*32e0*/  F2F.F32.F64 R11, R4 ;  /* 0x00000004000b7310 */ /* 0x000e240000301000 */
[----:B0-----:R-:W-:Y:S04]  /*32f0*/  STG.E desc[UR10][R8.64], R11 ;  /* 0x0000000b08007986 */ /* 0x001fe8000c10190a */
[----:B------:R-:W2:Y:S01]  /*3300*/  LDG.E R6, desc[UR10][R2.64] ;  /* 0x0000000a02067981 */ /* 0x000ea2000c1e1900 */
[----:B------:R-:W-:Y:S02]  /*3310*/  UMOV UR8, UR5 ;  /* 0x0000000500087c82 */ /* 0x000fe40008000000 */
[----:B------:R-:W-:Y:S01]  /*3320*/  IMAD.U32 R10, RZ, RZ, UR8 ;  /* 0x00000008ff0a7e24 */ /* 0x000fe2000f8e00ff */
[----:B--2---:R-:W0:Y:S02]  /*3330*/  F2F.F64.F32 R6, R6 ;  /* 0x0000000600067310 */ /* 0x004e240000201800 */
[----:B0-----:R-:W-:Y:S01]  /*3340*/  DSETP.MAX.AND P0, P1, R6, -UR4, PT ;  /* 0x8000000406007e2a */ /* 0x001fe2000b90f000 */
[----:B------:R-:W-:-:S05]  /*3350*/  IMAD.MOV.U32 R0, RZ, RZ, R7 ;  /* 0x000000ffff007224 */ /* 0x000fca00078e0007 */
[----:B------:R-:W-:Y:S02]  /*3360*/  FSEL R5, R0, -UR8, P0 ;  /* 0x8000000800057c08 */ /* 0x000fe40008000000 */
[----:B------:R-:W-:Y:S01]  /*3370*/  SEL R4, R6, UR4, P0 ;  /* 0x0000000406047c07 */ /* 0x000fe20008000000 */
[----:B------:R-:W-:Y:S02]  /*3380*/  UMOV UR4, UR7 ;  /* 0x0000000700047c82 */ /* 0x000fe40008000000 */
[----:B------:R-:W-:-:S03]  /*3390*/  IMAD.U32 R6, RZ, RZ, UR4 ;  /* 0x00000004ff067e24 */ /* 0x000fc6000f8e00ff */
[----:B------:R-:W-:-:S05]  /*33a0*/  @P1 LOP3.LUT R5, R10, 0x80000, RZ, 0xfc, !PT ;  /* 0x000800000a051812 */ /* 0x000fca00078efcff */
[----:B------:R-:W-:Y:S01]  /*33b0*/  IMAD.MOV.U32 R0, RZ, RZ, R5 ;  /* 0x000000ffff007224 */ /* 0x000fe200078e0005 */
[----:B------:R-:W-:-:S06]  /*33c0*/  DSETP.MIN.AND P0, P1, R4, UR6, PT ;  /* 0x0000000604007e2a */ /* 0x000fcc000b900000 */
[----:B------:R-:W-:Y:S02]  /*33d0*/  FSEL R7, R0, UR4, P0 ;  /* 0x0000000400077c08 */ /* 0x000fe40008000000 */
[----:B------:R-:W-:-:S06]  /*33e0*/  SEL R4, R4, UR6, P0 ;  /* 0x0000000604047c07 */ /* 0x000fcc0008000000 */
[----:B------:R-:W-:-:S04]  /*33f0*/  @P1 LOP3.LUT R7, R6, 0x80000, RZ, 0xfc, !PT ;  /* 0x0008000006071812 */ /* 0x000fc800078efcff */
[----:B------:R-:W-:-:S06]  /*3400*/  MOV R5, R7 ;  /* 0x0000000700057202 */ /* 0x000fcc0000000f00 */
[----:B------:R-:W0:Y:S02]  /*3410*/  F2F.F32.F64 R5, R4 ;  /* 0x0000000400057310 */ /* 0x000e240000301000 */
[----:B0-----:R-:W-:Y:S01]  /*3420*/  STG.E desc[UR10][R2.64], R5 ;  /* 0x0000000502007986 */ /* 0x001fe2000c10190a */
[----:B------:R-:W-:Y:S05]  /*3430*/  EXIT ;  /* 0x000000000000794d */ /* 0x000fea0003800000 */
        .weak           $__internal_4_$__cuda_sm3x_div_rn_noftz_f32_slowpath
        .type           $__internal_4_$__cuda_sm3x_div_rn_noftz_f32_slowpath,@function
        .size           $__internal_4_$__cuda_sm3x_div_rn_noftz_f32_slowpath,(.L_x_146 - $__internal_4_$__cuda_sm3x_div_rn_noftz_f32_slowpath)
$__internal_4_$__cuda_sm3x_div_rn_noftz_f32_slowpath:
[----:B------:R-:W-:Y:S01]  /*3440*/  SHF.R.U32.HI R8, RZ, 0x17, R3 ;  /* 0x00000017ff087819 */ /* 0x000fe20000011603 */
[----:B------:R-:W-:Y:S01]  /*3450*/  BSSY.RECONVERGENT B1, `(.L_x_130) ;  /* 0x0000062000017945 */ /* 0x000fe20003800200 */
[----:B------:R-:W-:Y:S02]  /*3460*/  SHF.R.U32.HI R5, RZ, 0x17, R0 ;  /* 0x00000017ff057819 */ /* 0x000fe40000011600 */
[----:B------:R-:W-:Y:S02]  /*3470*/  LOP3.LUT R14, R8, 0xff, RZ, 0xc0, !PT ;  /* 0x000000ff080e7812 */ /* 0x000fe400078ec0ff */
[----:B------:R-:W-:-:S03]  /*3480*/  LOP3.LUT R12, R5, 0xff, RZ, 0xc0, !PT ;  /* 0x000000ff050c7812 */ /* 0x000fc600078ec0ff */
[----:B------:R-:W-:Y:S02]  /*3490*/  VIADD R10, R14, 0xffffffff ;  /* 0xffffffff0e0a7836 */ /* 0x000fe40000000000 */
[----:B------:R-:W-:-:S03]  /*34a0*/  VIADD R8, R12, 0xffffffff ;  /* 0xffffffff0c087836 */ /* 0x000fc60000000000 */
[----:B------:R-:W-:-:S04]  /*34b0*/  ISETP.GT.U32.AND P0, PT, R10, 0xfd, PT ;  /* 0x000000fd0a00780c */ /* 0x000fc80003f04070 */
[----:B------:R-:W-:-:S13]  /*34c0*/  ISETP.GT.U32.OR P0, PT, R8, 0xfd, P0 ;  /* 0x000000fd0800780c */ /* 0x000fda0000704470 */
[----:B------:R-:W-:Y:S01]  /*34d0*/  @!P0 IMAD.MOV.U32 R5, RZ, RZ, RZ ;  /* 0x000000ffff058224 */ /* 0x000fe200078e00ff */
        /* <DEDUP_REMOVED lines=19> */
[----:B------:R-:W-:Y:S02]  /*3610*/  @P0 IMAD.MOV.U32 R5, RZ, RZ, RZ ;  /* 0x000000ffff050224 */ /* 0x000fe400078e00ff */
[----:B------:R-:W-:Y:S01]  /*3620*/  @!P0 FFMA R0, R0, 1.84467440737095516160e+19, RZ ;  /* 0x5f80000000008823 */ /* 0x000fe200000000ff */
[----:B------:R-:W-:Y:S02]  /*3630*/  @!P0 IMAD.MOV.U32 R5, RZ, RZ, -0x40 ;  /* 0xffffffc0ff058424 */ /* 0x000fe400078e00ff */
[----:B------:R-:W-:Y:S02]  /*3640*/  @!P1 FFMA R3, R3, 1.84467440737095516160e+19, RZ ;  /* 0x5f80000003039823 */ /* 0x000fe400000000ff */
[----:B------:R-:W-:-:S07]  /*3650*/  @!P1 VIADD R5, R5, 0x40 ;  /* 0x0000004005059836 */ /* 0x000fce0000000000 */
.L_x_131:
[----:B------:R-:W-:Y:S01]  /*3660*/  LEA R8, R14, 0xc0800000, 0x17 ;  /* 0xc08000000e087811 */ /* 0x000fe200078eb8ff */
[----:B------:R-:W-:Y:S04]  /*3670*/  BSSY.RECONVERGENT B2, `(.L_x_136) ;  /* 0x0000036000027945 */ /* 0x000fe80003800200 */
[----:B------:R-:W-:Y:S02]  /*3680*/  IMAD.IADD R8, R3, 0x1, -R8 ;  /* 0x0000000103087824 */ /* 0x000fe400078e0a08 */
[----:B------:R-:W-:Y:S02]  /*3690*/  VIADD R3, R12, 0xffffff81 ;  /* 0xffffff810c037836 */ /* 0x000fe40000000000 */
[----:B------:R0:W1:Y:S01]  /*36a0*/  MUFU.RCP R10, R8 ;  /* 0x00000008000a7308 */ /* 0x0000620000001000 */
[----:B------:R-:W-:Y:S01]  /*36b0*/  FADD.FTZ R11, -R8, -RZ ;  /* 0x800000ff080b7221 */ /* 0x000fe20000010100 */
[C---:B------:R-:W-:Y:S01]  /*36c0*/  IMAD R0, R3.reuse, -0x800000, R0 ;  /* 0xff80000003007824 */ /* 0x040fe200078e0200 */
[----:B0-----:R-:W-:-:S04]  /*36d0*/  IADD3 R8, PT, PT, R3, 0x7f, -R14 ;  /* 0x0000007f03087810 */ /* 0x001fc80007ffe80e */
[----:B------:R-:W-:Y:S01]  /*36e0*/  IADD3 R8, PT, PT, R8, R5, RZ ;  /* 0x0000000508087210 */ /* 0x000fe20007ffe0ff */
[----:B-1----:R-:W-:-:S04]  /*36f0*/  FFMA R13, R10, R11, 1 ;  /* 0x3f8000000a0d7423 */ /* 0x002fc8000000000b */
        /* <DEDUP_REMOVED lines=8> */
[----:B------:R-:W-:-:S04]  /*3780*/  IMAD.IADD R12, R3, 0x1, R8 ;  /* 0x00000001030c7824 */ /* 0x000fc800078e0208 */
[----:B------:R-:W-:-:S05]  /*3790*/  VIADD R3, R12, 0xffffffff ;  /* 0xffffffff0c037836 */ /* 0x000fca0000000000 */
        /* <DEDUP_REMOVED lines=10> */
[-CC-:B------:R-:W-:Y:S01]  /*3840*/  FFMA.RM R8, R15, R11.reuse, R10.reuse ;  /* 0x0000000b0f087223 */ /* 0x180fe2000000400a */
[C---:B------:R-:W-:Y:S02]  /*3850*/  ISETP.NE.AND P2, PT, R12.reuse, RZ, PT ;  /* 0x000000ff0c00720c */ /* 0x040fe40003f45270 */
[C---:B------:R-:W-:Y:S02]  /*3860*/  ISETP.NE.AND P1, PT, R12.reuse, RZ, PT ;  /* 0x000000ff0c00720c */ /* 0x040fe40003f25270 */
[----:B------:R-:W-:Y:S01]  /*3870*/  LOP3.LUT R5, R3, 0x7fffff, RZ, 0xc0, !PT ;  /* 0x007fffff03057812 */ /* 0x000fe200078ec0ff */
[----:B------:R-:W-:Y:S01]  /*3880*/  FFMA.RP R3, R15, R11, R10 ;  /* 0x0000000b0f037223 */ /* 0x000fe2000000800a */
[----:B------:R-:W-:Y:S02]  /*3890*/  VIADD R10, R12, 0x20 ;  /* 0x000000200c0a7836 */ /* 0x000fe40000000000 */
[----:B------:R-:W-:Y:S01]  /*38a0*/  LOP3.LUT R5, R5, 0x800000, RZ, 0xfc, !PT ;  /* 0x0080000005057812 */ /* 0x000fe200078efcff */
[----:B------:R-:W-:Y:S01]  /*38b0*/  IMAD.MOV R11, RZ, RZ, -R12 ;  /* 0x000000ffff0b7224 */ /* 0x000fe200078e0a0c */
[----:B------:R-:W-:-:S02]  /*38c0*/  FSETP.NEU.FTZ.AND P0, PT, R3, R8, PT ;  /* 0x000000080300720b */ /* 0x000fc40003f1d000 */
[----:B------:R-:W-:Y:S02]  /*38d0*/  SHF.L.U32 R10, R5, R10, RZ ;  /* 0x0000000a050a7219 */ /* 0x000fe400000006ff */
[----:B------:R-:W-:Y:S02]  /*38e0*/  SEL R8, R11, RZ, P2 ;  /* 0x000000ff0b087207 */ /* 0x000fe40001000000 */
[----:B------:R-:W-:Y:S02]  /*38f0*/  ISETP.NE.AND P1, PT, R10, RZ, P1 ;  /* 0x000000ff0a00720c */ /* 0x000fe40000f25270 */
[----:B------:R-:W-:Y:S02]  /*3900*/  SHF.R.U32.HI R8, RZ, R8, R5 ;  /* 0x00000008ff087219 */ /* 0x000fe40000011605 */
[----:B------:R-:W-:Y:S02]  /*3910*/  PLOP3.LUT P0, PT, P0, P1, PT, 0xf8, 0x8f ;  /* 0x00000000008f781c */ /* 0x000fe40000703f70 */
[----:B------:R-:W-:-:S02]  /*3920*/  SHF.R.U32.HI R10, RZ, 0x1, R8 ;  /* 0x00000001ff0a7819 */ /* 0x000fc40000011608 */
[----:B------:R-:W-:-:S04]  /*3930*/  SEL R3, RZ, 0x1, !P0 ;  /* 0x00000001ff037807 */ /* 0x000fc80004000000 */
[----:B------:R-:W-:-:S04]  /*3940*/  LOP3.LUT R3, R3, 0x1, R10, 0xf8, !PT ;  /* 0x0000000103037812 */ /* 0x000fc800078ef80a */
[----:B------:R-:W-:-:S05]  /*3950*/  LOP3.LUT R3, R3, R8, RZ, 0xc0, !PT ;  /* 0x0000000803037212 */ /* 0x000fca00078ec0ff */
[----:B------:R-:W-:-:S05]  /*3960*/  IMAD.IADD R3, R10, 0x1, R3 ;  /* 0x000000010a037824 */ /* 0x000fca00078e0203 */
[----:B------:R-:W-:Y:S01]  /*3970*/  LOP3.LUT R0, R3, R0, RZ, 0xfc, !PT ;  /* 0x0000000003007212 */ /* 0x000fe200078efcff */
[----:B------:R-:W-:Y:S06]  /*3980*/  BRA `(.L_x_139) ;  /* 0x0000000000107947 */ /* 0x000fec0003800000 */
.L_x_138:
[----:B------:R-:W-:-:S04]  /*3990*/  LOP3.LUT R0, R0, 0x80000000, RZ, 0xc0, !PT ;  /* 0x8000000000007812 */ /* 0x000fc800078ec0ff */
[----:B------:R-:W-:Y:S01]  /*39a0*/  LOP3.LUT R0, R0, 0x7f800000, RZ, 0xfc, !PT ;  /* 0x7f80000000007812 */ /* 0x000fe200078efcff */
[----:B------:R-:W-:Y:S06]  /*39b0*/  BRA `(.L_x_139) ;  /* 0x0000000000047947 */ /* 0x000fec0003800000 */
.L_x_137:
[----:B------:R-:W-:-:S07]  /*39c0*/  IMAD R0, R8, 0x800000, R0 ;  /* 0x0080000008007824 */ /* 0x000fce00078e0200 */
.L_x_139:
[----:B------:R-:W-:Y:S05]  /*39d0*/  BSYNC.RECONVERGENT B2 ;  /* 0x0000000000027941 */ /* 0x000fea0003800200 */
.L_x_136:
[----:B------:R-:W-:Y:S05]  /*39e0*/  BRA `(.L_x_140) ;  /* 0x0000000000207947 */ /* 0x000fea0003800000 */
.L_x_135:
[----:B------:R-:W-:-:S04]  /*39f0*/  LOP3.LUT R0, R3, 0x80000000, R0, 0x48, !PT ;  /* 0x8000000003007812 */ /* 0x000fc800078e4800 */
[----:B------:R-:W-:Y:S01]  /*3a00*/  LOP3.LUT R0, R0, 0x7f800000, RZ, 0xfc, !PT ;  /* 0x7f80000000007812 */ /* 0x000fe200078efcff */
[----:B------:R-:W-:Y:S06]  /*3a10*/  BRA `(.L_x_140) ;  /* 0x0000000000147947 */ /* 0x000fec0003800000 */
.L_x_134:
[----:B------:R-:W-:Y:S01]  /*3a20*/  LOP3.LUT R0, R3, 0x80000000, R0, 0x48, !PT ;  /* 0x8000000003007812 */ /* 0x000fe200078e4800 */
[----:B------:R-:W-:Y:S06]  /*3a30*/  BRA `(.L_x_140) ;  /* 0x00000000000c7947 */ /* 0x000fec0003800000 */
.L_x_133:
[----:B------:R-:W0:Y:S01]  /*3a40*/  MUFU.RSQ R0, -QNAN ;  /* 0xffc0000000007908 */ /* 0x000e220000001400 */
[----:B------:R-:W-:Y:S05]  /*3a50*/  BRA `(.L_x_140) ;  /* 0x0000000000047947 */ /* 0x000fea0003800000 */
.L_x_132:
[----:B------:R-:W-:-:S07]  /*3a60*/  FADD.FTZ R0, R0, R3 ;  /* 0x0000000300007221 */ /* 0x000fce0000010000 */
.L_x_140:
[----:B------:R-:W-:Y:S05]  /*3a70*/  BSYNC.RECONVERGENT B1 ;  /* 0x0000000000017941 */ /* 0x000fea0003800200 */
.L_x_130:
[----:B------:R-:W-:-:S04]  /*3a80*/  IMAD.MOV.U32 R3, RZ, RZ, 0x0 ;  /* 0x00000000ff037424 */ /* 0x000fc800078e00ff */
[----:B0-----:R-:W-:Y:S05]  /*3a90*/  RET.REL.NODEC R2 `(_Z6take_xPfS_S_fiiiii) ;  /* 0xffffffc402587950 */ /* 0x001fea0003c3ffff */
.L_x_141:
        /* <DEDUP_REMOVED lines=14> */
.L_x_146:


//--------------------- .nv.global.init           --------------------------
	.section	.nv.global.init,"aw",@progbits
	.align	4
.nv.global.init:
	.type		__cudart_i2opi_f,@object
	.size		__cudart_i2opi_f,(.L_0 - __cudart_i2opi_f)
__cudart_i2opi_f:
        /*0000*/ 	.byte	0x41, 0x90, 0x43, 0x3c, 0x99, 0x95, 0x62, 0xdb, 0xc0, 0xdd, 0x34, 0xf5, 0xd1, 0x57, 0x27, 0xfc
        /*0010*/ 	.byte	0x29, 0x15, 0x44, 0x4e, 0x6e, 0x83, 0xf9, 0xa2
.L_0:


//--------------------- .nv.shared.reserved.0     --------------------------
	.section	.nv.shared.reserved.0,"aw",@nobits
	.weak		__nv_reservedSMEM_offset_0_alias
	.size		__nv_reservedSMEM_offset_0_alias, 0, 64
	.other		__nv_reservedSMEM_offset_0_alias,@"STO_CUDA_RESERVED_SHARED STV_DEFAULT"
__nv_reservedSMEM_offset_0_alias:
	.zero		0
	.zero		64


//--------------------- .nv.constant0._Z8gather2dP6float2S0_PfS1_iiffiiiiiib --------------------------
	.section	.nv.constant0._Z8gather2dP6float2S0_PfS1_iiffiiiiiib,"a",@progbits
	.sectionflags	@""
	.align	4
.nv.constant0._Z8gather2dP6float2S0_PfS1_iiffiiiiiib:
	.zero		969


//--------------------- .nv.constant0._Z6wrap2dP6float2iiiiib --------------------------
	.section	.nv.constant0._Z6wrap2dP6float2iiiiib,"a",@progbits
	.sectionflags	@""
	.align	4
.nv.constant0._Z6wrap2dP6float2iiiiib:
	.zero		925


//--------------------- .nv.constant0._Z11fftshiftc2dP6float2iii --------------------------
	.section	.nv.constant0._Z11fftshiftc2dP6float2iii,"a",@progbits
	.sectionflags	@""
	.align	4
.nv.constant0._Z11fftshiftc2dP6float2iii:
	.zero		916


//--------------------- .nv.constant0._Z8divker2dP6float2S0_iiiiiffb --------------------------
	.section	.nv.constant0._Z8divker2dP6float2S0_iiiiiffb,"a",@progbits
	.sectionflags	@""
	.align	4
.nv.constant0._Z8divker2dP6float2S0_iiiiiffb:
	.zero		941


//--------------------- .nv.constant0._Z6take_xPfS_S_fiiiii --------------------------
	.section	.nv.constant0._Z6take_xPfS_S_fiiiii,"a",@progbits
	.sectionflags	@""
	.align	4
.nv.constant0._Z6take_xPfS_S_fiiiii:
	.zero		944


//--------------------- SYMBOLS --------------------------

	.type		.nv.reservedSmem.offset0,@object
	.size		.nv.reservedSmem.offset0,0x4
